	.target	sm_90a

	.elftype	@"ET_EXEC"


//--------------------- .note.nv.tkinfo           --------------------------
	.section	.note.nv.tkinfo,"",@"SHT_NOTE"
	.sectionflags	@"SHF_NOTE_NV_TKINFO"
	.tkinfo
        /*0018*/ 	.word	0x00000002
        /*0030*/ 	.string	""
        /*0030*/ 	.string	"ptxas"
        /*0030*/ 	.string	"Cuda compilation tools, release 13.0, V13.0.88"
        /*0030*/ 	.string	"Build cuda_13.0.r13.0/compiler.36424714_0"
        /*0030*/ 	.string	"-arch sm_90a -m 64 "



//--------------------- .note.nv.cuinfo           --------------------------
	.section	.note.nv.cuinfo,"",@"SHT_NOTE"
	.sectionflags	@"SHF_NOTE_NV_CUINFO"
        /*0018*/ 	.short	0x0002
        /*001a*/ 	.short	0x005a
        /*001c*/ 	.short	0x0082
	.zero		2


//--------------------- .nv.info                  --------------------------
	.section	.nv.info,"",@"SHT_CUDA_INFO"
	.align	4


	//----- nvinfo : EIATTR_REGCOUNT
	.align		4
        /*0000*/ 	.byte	0x04, 0x2f
        /*0002*/ 	.short	(.L_12 - .L_11)
	.align		4
.L_11:
        /*0004*/ 	.word	index@(_ZN7cutlass13device_kernelINS_4conv6kernel13ConvUniversalINS1_16ConvProblemShapeILNS1_8OperatorE2ELi3EEENS1_10collective14CollectiveConvINS1_46MainloopSm90TmaGmmaWarpSpecializedImplicitGemmILS5_2ELi9ELi3EN4cute5tupleIJNSA_1CILi2EEENSC_ILi1EEESE_EEENS1_36KernelImplicitTmaWarpSpecializedSm90ELi1EEENSB_IJNSC_ILi256EEENSB_IJNSC_ILi128EEEEEENSB_IJNSC_ILi32EEEEEEEEENS_6half_tESO_NSA_8TiledMMAINSA_8MMA_AtomIJNSA_4SM904GMMA26MMA_64x128x16_F32F16F16_SSILNSS_5MajorE1ELSU_1ELNSS_7ScaleInE1ELSV_1EEEEEENSA_6LayoutINSB_IJSE_SE_SE_EEENSB_IJNSC_ILi0EEES10_S10_EEEEENSB_IJNSA_10UnderscoreES13_S13_EEEEENS7_6detail26Sm90ImplicitGemmTileTraitsINSA_13SM90_TMA_LOADENSA_14ComposedLayoutINSA_7SwizzleILi3ELi4ELi3EEENSA_18smem_ptr_flag_bitsILi16EEENSY_INSB_IJNSB_IJNSC_ILi64EEENSC_ILi4EEEEEENSB_IJNSC_ILi8EEES1F_EEENSB_IJSE_NSC_ILi9EEEEEEEEENSB_IJNSB_IJSE_NSC_ILi2048EEEEEENSB_IJS1E_NSC_ILi512EEEEEENSB_IJS10_NSC_ILi8192EEEEEEEEEEEEEvEENS17_INSA_30SM90_TMA_LOAD_IM2COL_MULTICASTENS19_IS1B_S1D_NSY_INSB_IJNSB_IJS1E_SD_EEES1I_S1K_EEENSB_IJS1N_S1P_NSB_IJS10_NSC_ILi4096EEEEEEEEEEEEEvEEEENS_8epilogue10collective6detail29Sm90TmaWarpSpecializedAdapterINS27_15DefaultEpilogueISO_NSB_IJlNSB_IJSE_lllEEES10_EEES2C_NS26_6thread17LinearCombinationISO_Li1EffLNS2D_9ScaleType4KindE0ELNS_15FloatRoundStyleE2ESO_EENS_4gemm15EpilogueDefaultEEEEEvvEEEEvNT_6ParamsE)
        /*0008*/ 	.word	0x000000ff


	//----- nvinfo : EIATTR_FRAME_SIZE
	.align		4
.L_12:
        /*000c*/ 	.byte	0x04, 0x11
        /*000e*/ 	.short	(.L_14 - .L_13)
	.align		4
.L_13:
        /*0010*/ 	.word	index@(_ZN7cutlass13device_kernelINS_4conv6kernel13ConvUniversalINS1_16ConvProblemShapeILNS1_8OperatorE2ELi3EEENS1_10collective14CollectiveConvINS1_46MainloopSm90TmaGmmaWarpSpecializedImplicitGemmILS5_2ELi9ELi3EN4cute5tupleIJNSA_1CILi2EEENSC_ILi1EEESE_EEENS1_36KernelImplicitTmaWarpSpecializedSm90ELi1EEENSB_IJNSC_ILi256EEENSB_IJNSC_ILi128EEEEEENSB_IJNSC_ILi32EEEEEEEEENS_6half_tESO_NSA_8TiledMMAINSA_8MMA_AtomIJNSA_4SM904GMMA26MMA_64x128x16_F32F16F16_SSILNSS_5MajorE1ELSU_1ELNSS_7ScaleInE1ELSV_1EEEEEENSA_6LayoutINSB_IJSE_SE_SE_EEENSB_IJNSC_ILi0EEES10_S10_EEEEENSB_IJNSA_10UnderscoreES13_S13_EEEEENS7_6detail26Sm90ImplicitGemmTileTraitsINSA_13SM90_TMA_LOADENSA_14ComposedLayoutINSA_7SwizzleILi3ELi4ELi3EEENSA_18smem_ptr_flag_bitsILi16EEENSY_INSB_IJNSB_IJNSC_ILi64EEENSC_ILi4EEEEEENSB_IJNSC_ILi8EEES1F_EEENSB_IJSE_NSC_ILi9EEEEEEEEENSB_IJNSB_IJSE_NSC_ILi2048EEEEEENSB_IJS1E_NSC_ILi512EEEEEENSB_IJS10_NSC_ILi8192EEEEEEEEEEEEEvEENS17_INSA_30SM90_TMA_LOAD_IM2COL_MULTICASTENS19_IS1B_S1D_NSY_INSB_IJNSB_IJS1E_SD_EEES1I_S1K_EEENSB_IJS1N_S1P_NSB_IJS10_NSC_ILi4096EEEEEEEEEEEEEvEEEENS_8epilogue10collective6detail29Sm90TmaWarpSpecializedAdapterINS27_15DefaultEpilogueISO_NSB_IJlNSB_IJSE_lllEEES10_EEES2C_NS26_6thread17LinearCombinationISO_Li1EffLNS2D_9ScaleType4KindE0ELNS_15FloatRoundStyleE2ESO_EENS_4gemm15EpilogueDefaultEEEEEvvEEEEvNT_6ParamsE)
        /*0014*/ 	.word	0x00000270


	//----- nvinfo : EIATTR_MIN_STACK_SIZE
	.align		4
.L_14:
        /*0018*/ 	.byte	0x04, 0x12
        /*001a*/ 	.short	(.L_16 - .L_15)
	.align		4
.L_15:
        /*001c*/ 	.word	index@(_ZN7cutlass13device_kernelINS_4conv6kernel13ConvUniversalINS1_16ConvProblemShapeILNS1_8OperatorE2ELi3EEENS1_10collective14CollectiveConvINS1_46MainloopSm90TmaGmmaWarpSpecializedImplicitGemmILS5_2ELi9ELi3EN4cute5tupleIJNSA_1CILi2EEENSC_ILi1EEESE_EEENS1_36KernelImplicitTmaWarpSpecializedSm90ELi1EEENSB_IJNSC_ILi256EEENSB_IJNSC_ILi128EEEEEENSB_IJNSC_ILi32EEEEEEEEENS_6half_tESO_NSA_8TiledMMAINSA_8MMA_AtomIJNSA_4SM904GMMA26MMA_64x128x16_F32F16F16_SSILNSS_5MajorE1ELSU_1ELNSS_7ScaleInE1ELSV_1EEEEEENSA_6LayoutINSB_IJSE_SE_SE_EEENSB_IJNSC_ILi0EEES10_S10_EEEEENSB_IJNSA_10UnderscoreES13_S13_EEEEENS7_6detail26Sm90ImplicitGemmTileTraitsINSA_13SM90_TMA_LOADENSA_14ComposedLayoutINSA_7SwizzleILi3ELi4ELi3EEENSA_18smem_ptr_flag_bitsILi16EEENSY_INSB_IJNSB_IJNSC_ILi64EEENSC_ILi4EEEEEENSB_IJNSC_ILi8EEES1F_EEENSB_IJSE_NSC_ILi9EEEEEEEEENSB_IJNSB_IJSE_NSC_ILi2048EEEEEENSB_IJS1E_NSC_ILi512EEEEEENSB_IJS10_NSC_ILi8192EEEEEEEEEEEEEvEENS17_INSA_30SM90_TMA_LOAD_IM2COL_MULTICASTENS19_IS1B_S1D_NSY_INSB_IJNSB_IJS1E_SD_EEES1I_S1K_EEENSB_IJS1N_S1P_NSB_IJS10_NSC_ILi4096EEEEEEEEEEEEEvEEEENS_8epilogue10collective6detail29Sm90TmaWarpSpecializedAdapterINS27_15DefaultEpilogueISO_NSB_IJlNSB_IJSE_lllEEES10_EEES2C_NS26_6thread17LinearCombinationISO_Li1EffLNS2D_9ScaleType4KindE0ELNS_15FloatRoundStyleE2ESO_EENS_4gemm15EpilogueDefaultEEEEEvvEEEEvNT_6ParamsE)
        /*0020*/ 	.word	0x00000270
.L_16:


//--------------------- .nv.compat                --------------------------
	.section	.nv.compat,"",@"SHT_CUDA_COMPAT_INFO"
	.align	4
        /*0000*/ 	.byte	0x02, 0x09, 0x01, 0x00, 0x02, 0x02, 0x04, 0x00, 0x02, 0x05, 0x05, 0x00, 0x03, 0x07, 0x01, 0x01
        /*0010*/ 	.byte	0x02, 0x03, 0x01, 0x00, 0x02, 0x06, 0x01, 0x00, 0x04, 0x0b, 0x08, 0x00, 0x00, 0x00, 0x00, 0x00
        /*0020*/ 	.byte	0x00, 0x00, 0x00, 0x00


//--------------------- .nv.info._ZN7cutlass13device_kernelINS_4conv6kernel13ConvUniversalINS1_16ConvProblemShapeILNS1_8OperatorE2ELi3EEENS1_10collective14CollectiveConvINS1_46MainloopSm90TmaGmmaWarpSpecializedImplicitGemmILS5_2ELi9ELi3EN4cute5tupleIJNSA_1CILi2EEENSC_ILi1EEESE_EEENS1_36KernelImplicitTmaWarpSpecializedSm90ELi1EEENSB_IJNSC_ILi256EEENSB_IJNSC_ILi128EEEEEENSB_IJNSC_ILi32EEEEEEEEENS_6half_tESO_NSA_8TiledMMAINSA_8MMA_AtomIJNSA_4SM904GMMA26MMA_64x128x16_F32F16F16_SSILNSS_5MajorE1ELSU_1ELNSS_7ScaleInE1ELSV_1EEEEEENSA_6LayoutINSB_IJSE_SE_SE_EEENSB_IJNSC_ILi0EEES10_S10_EEEEENSB_IJNSA_10UnderscoreES13_S13_EEEEENS7_6detail26Sm90ImplicitGemmTileTraitsINSA_13SM90_TMA_LOADENSA_14ComposedLayoutINSA_7SwizzleILi3ELi4ELi3EEENSA_18smem_ptr_flag_bitsILi16EEENSY_INSB_IJNSB_IJNSC_ILi64EEENSC_ILi4EEEEEENSB_IJNSC_ILi8EEES1F_EEENSB_IJSE_NSC_ILi9EEEEEEEEENSB_IJNSB_IJSE_NSC_ILi2048EEEEEENSB_IJS1E_NSC_ILi512EEEEEENSB_IJS10_NSC_ILi8192EEEEEEEEEEEEEvEENS17_INSA_30SM90_TMA_LOAD_IM2COL_MULTICASTENS19_IS1B_S1D_NSY_INSB_IJNSB_IJS1E_SD_EEES1I_S1K_EEENSB_IJS1N_S1P_NSB_IJS10_NSC_ILi4096EEEEEEEEEEEEEvEEEENS_8epilogue10collective6detail29Sm90TmaWarpSpecializedAdapterINS27_15DefaultEpilogueISO_NSB_IJlNSB_IJSE_lllEEES10_EEES2C_NS26_6thread17LinearCombinationISO_Li1EffLNS2D_9ScaleType4KindE0ELNS_15FloatRoundStyleE2ESO_EENS_4gemm15EpilogueDefaultEEEEEvvEEEEvNT_6ParamsE --------------------------
	.section	.nv.info._ZN7cutlass13device_kernelINS_4conv6kernel13ConvUniversalINS1_16ConvProblemShapeILNS1_8OperatorE2ELi3EEENS1_10collective14CollectiveConvINS1_46MainloopSm90TmaGmmaWarpSpecializedImplicitGemmILS5_2ELi9ELi3EN4cute5tupleIJNSA_1CILi2EEENSC_ILi1EEESE_EEENS1_36KernelImplicitTmaWarpSpecializedSm90ELi1EEENSB_IJNSC_ILi256EEENSB_IJNSC_ILi128EEEEEENSB_IJNSC_ILi32EEEEEEEEENS_6half_tESO_NSA_8TiledMMAINSA_8MMA_AtomIJNSA_4SM904GMMA26MMA_64x128x16_F32F16F16_SSILNSS_5MajorE1ELSU_1ELNSS_7ScaleInE1ELSV_1EEEEEENSA_6LayoutINSB_IJSE_SE_SE_EEENSB_IJNSC_ILi0EEES10_S10_EEEEENSB_IJNSA_10UnderscoreES13_S13_EEEEENS7_6detail26Sm90ImplicitGemmTileTraitsINSA_13SM90_TMA_LOADENSA_14ComposedLayoutINSA_7SwizzleILi3ELi4ELi3EEENSA_18smem_ptr_flag_bitsILi16EEENSY_INSB_IJNSB_IJNSC_ILi64EEENSC_ILi4EEEEEENSB_IJNSC_ILi8EEES1F_EEENSB_IJSE_NSC_ILi9EEEEEEEEENSB_IJNSB_IJSE_NSC_ILi2048EEEEEENSB_IJS1E_NSC_ILi512EEEEEENSB_IJS10_NSC_ILi8192EEEEEEEEEEEEEvEENS17_INSA_30SM90_TMA_LOAD_IM2COL_MULTICASTENS19_IS1B_S1D_NSY_INSB_IJNSB_IJS1E_SD_EEES1I_S1K_EEENSB_IJS1N_S1P_NSB_IJS10_NSC_ILi4096EEEEEEEEEEEEEvEEEENS_8epilogue10collective6detail29Sm90TmaWarpSpecializedAdapterINS27_15DefaultEpilogueISO_NSB_IJlNSB_IJSE_lllEEES10_EEES2C_NS26_6thread17LinearCombinationISO_Li1EffLNS2D_9ScaleType4KindE0ELNS_15FloatRoundStyleE2ESO_EENS_4gemm15EpilogueDefaultEEEEEvvEEEEvNT_6ParamsE,"",@"SHT_CUDA_INFO"
	.sectionflags	@""
	.align	4


	//----- nvinfo : EIATTR_CUDA_API_VERSION
	.align		4
        /*0000*/ 	.byte	0x04, 0x37
        /*0002*/ 	.short	(.L_18 - .L_17)
.L_17:
        /*0004*/ 	.word	0x00000082


	//----- nvinfo : EIATTR_KPARAM_INFO
	.align		4
.L_18:
        /*0008*/ 	.byte	0x04, 0x17
        /*000a*/ 	.short	(.L_20 - .L_19)
.L_19:
        /*000c*/ 	.word	0x00000000
        /*0010*/ 	.short	0x0000
        /*0012*/ 	.short	0x0070
        /*0014*/ 	.byte	0x00, 0xf0, 0x01, 0x10


	//----- nvinfo : EIATTR_SPARSE_MMA_MASK
	.align		4
.L_20:
        /*0018*/ 	.byte	0x03, 0x50
        /*001a*/ 	.short	0x0000


	//----- nvinfo : EIATTR_MAXREG_COUNT
	.align		4
        /*001c*/ 	.byte	0x03, 0x1b
        /*001e*/ 	.short	0x00ff


	//----- nvinfo : EIATTR_NUM_BARRIERS
	.align		4
        /*0020*/ 	.byte	0x02, 0x4c
        /*0022*/ 	.byte	0x01
	.zero		1


	//----- nvinfo : EIATTR_ANNOTATIONS
	.align		4
        /*0024*/ 	.byte	0x04, 0x55
        /*0026*/ 	.short	(.L_22 - .L_21)


	//   ....[0]....
.L_21:
        /*0028*/ 	.word	0x00000001
        /*002c*/ 	.byte	0xc0, 0x11, 0x00, 0x00, 0x01, 0x00, 0x00, 0x00, 0x00, 0x12, 0x00, 0x00, 0x01, 0x00, 0x00, 0x00
        /* <DEDUP_REMOVED lines=210> */
        /*0d5c*/ 	.byte	0x10, 0x23, 0x01, 0x00


	//----- nvinfo : EIATTR_MERCURY_ISA_VERSION
	.align		4
.L_22:
        /*0d60*/ 	.byte	0x03, 0x5f
        /*0d62*/ 	.short	0x0101


	//----- nvinfo : EIATTR_COOP_GROUP_MASK_REGIDS
	.align		4
        /*0d64*/ 	.byte	0x04, 0x29
        /*0d66*/ 	.short	(.L_24 - .L_23)


	//   ....[0]....
.L_23:
        /*0d68*/ 	.word	0xffffffff


	//   ....[1]....
        /*0d6c*/ 	.word	0xffffffff


	//   ....[2]....
        /*0d70*/ 	.word	0xffffffff


	//   ....[3]....
        /*0d74*/ 	.word	0xffffffff


	//----- nvinfo : EIATTR_COOP_GROUP_INSTR_OFFSETS
	.align		4
.L_24:
        /*0d78*/ 	.byte	0x04, 0x28
        /*0d7a*/ 	.short	(.L_26 - .L_25)


	//   ....[0]....
.L_25:
        /*0d7c*/ 	.word	0x00000060


	//   ....[1]....
        /*0d80*/ 	.word	0x00000090


	//   ....[2]....
        /*0d84*/ 	.word	0x00000190


	//   ....[3]....
        /*0d88*/ 	.word	0x000007b0


	//----- nvinfo : EIATTR_MBARRIER_INSTR_OFFSETS
	.align		4
.L_26:
        /*0d8c*/ 	.byte	0x04, 0x39
        /*0d8e*/ 	.short	(.L_28 - .L_27)


	//   ....[0]....
.L_27:
        /*0d90*/ 	.word	0x00000350
        /*0d94*/ 	.word	0x000000ff
        /*0d98*/ 	.word	0x00036000
        /*0d9c*/ 	.short	0x0100
        /*0d9e*/ 	.byte	0x07
	.zero		1


	//   ....[1]....
        /*0da0*/ 	.word	0x00000360
        /*0da4*/ 	.word	0x000000ff
        /*0da8*/ 	.word	0x00036048
        /*0dac*/ 	.short	0x0100
        /*0dae*/ 	.byte	0x07
	.zero		1


	//   ....[2]....
        /*0db0*/ 	.word	0x00000370
        /*0db4*/ 	.word	0x000000ff
        /*0db8*/ 	.word	0x00036008
        /*0dbc*/ 	.short	0x0100
        /*0dbe*/ 	.byte	0x07
	.zero		1


	//   ....[3]....
        /*0dc0*/ 	.word	0x00000380
        /*0dc4*/ 	.word	0x000000ff
        /*0dc8*/ 	.word	0x00036050
        /*0dcc*/ 	.short	0x0100
        /*0dce*/ 	.byte	0x07
	.zero		1


	//   ....[4]....
        /*0dd0*/ 	.word	0x00000390
        /*0dd4*/ 	.word	0x000000ff
        /*0dd8*/ 	.word	0x00036010
        /*0ddc*/ 	.short	0x0100
        /*0dde*/ 	.byte	0x07
	.zero		1


	//   ....[5]....
        /*0de0*/ 	.word	0x000003a0
        /*0de4*/ 	.word	0x000000ff
        /*0de8*/ 	.word	0x00036058
        /*0dec*/ 	.short	0x0100
        /*0dee*/ 	.byte	0x07
	.zero		1


	//   ....[6]....
        /*0df0*/ 	.word	0x000003b0
        /*0df4*/ 	.word	0x000000ff
        /*0df8*/ 	.word	0x00036018
        /*0dfc*/ 	.short	0x0100
        /*0dfe*/ 	.byte	0x07
	.zero		1


	//   ....[7]....
        /*0e00*/ 	.word	0x000003c0
        /*0e04*/ 	.word	0x000000ff
        /*0e08*/ 	.word	0x00036060
        /*0e0c*/ 	.short	0x0100
        /*0e0e*/ 	.byte	0x07
	.zero		1


	//   ....[8]....
        /*0e10*/ 	.word	0x000003d0
        /*0e14*/ 	.word	0x000000ff
        /*0e18*/ 	.word	0x00036020
        /*0e1c*/ 	.short	0x0100
        /*0e1e*/ 	.byte	0x07
	.zero		1


	//   ....[9]....
        /*0e20*/ 	.word	0x000003e0
        /*0e24*/ 	.word	0x000000ff
        /*0e28*/ 	.word	0x00036068
        /*0e2c*/ 	.short	0x0100
        /*0e2e*/ 	.byte	0x07
	.zero		1


	//   ....[10]....
        /*0e30*/ 	.word	0x000003f0
        /*0e34*/ 	.word	0x000000ff
        /*0e38*/ 	.word	0x00036028
        /*0e3c*/ 	.short	0x0100
        /*0e3e*/ 	.byte	0x07
	.zero		1


	//   ....[11]....
        /*0e40*/ 	.word	0x00000400
        /*0e44*/ 	.word	0x000000ff
        /*0e48*/ 	.word	0x00036070
        /*0e4c*/ 	.short	0x0100
        /*0e4e*/ 	.byte	0x07
	.zero		1


	//   ....[12]....
        /*0e50*/ 	.word	0x00000410
        /*0e54*/ 	.word	0x000000ff
        /*0e58*/ 	.word	0x00036030
        /*0e5c*/ 	.short	0x0100
        /*0e5e*/ 	.byte	0x07
	.zero		1


	//   ....[13]....
        /*0e60*/ 	.word	0x00000420
        /*0e64*/ 	.word	0x000000ff
        /*0e68*/ 	.word	0x00036078
        /*0e6c*/ 	.short	0x0100
        /*0e6e*/ 	.byte	0x07
	.zero		1


	//   ....[14]....
        /*0e70*/ 	.word	0x00000430
        /*0e74*/ 	.word	0x000000ff
        /*0e78*/ 	.word	0x00036038
        /*0e7c*/ 	.short	0x0100
        /*0e7e*/ 	.byte	0x07
	.zero		1


	//   ....[15]....
        /*0e80*/ 	.word	0x00000440
        /*0e84*/ 	.word	0x000000ff
        /*0e88*/ 	.word	0x00036080
        /*0e8c*/ 	.short	0x0100
        /*0e8e*/ 	.byte	0x07
	.zero		1


	//   ....[16]....
        /*0e90*/ 	.word	0x00000450
        /*0e94*/ 	.word	0x000000ff
        /*0e98*/ 	.word	0x00036040
        /*0e9c*/ 	.short	0x0100
        /*0e9e*/ 	.byte	0x07
	.zero		1


	//   ....[17]....
        /*0ea0*/ 	.word	0x00000460
        /*0ea4*/ 	.word	0x000000ff
        /*0ea8*/ 	.word	0x00036088
        /*0eac*/ 	.short	0x0100
        /*0eae*/ 	.byte	0x07
	.zero		1


	//   ....[18]....
        /*0eb0*/ 	.word	0x00001ca0
        /*0eb4*/ 	.word	0x00000003
        /*0eb8*/ 	.word	0x00036000
        /*0ebc*/ 	.short	0x010a
        /*0ebe*/ 	.byte	0x3f
	.zero		1


	//   ....[19]....
        /*0ec0*/ 	.word	0x00002d20
        /*0ec4*/ 	.word	0x00000000
        /*0ec8*/ 	.word	0x00036000
        /*0ecc*/ 	.short	0x010a
        /*0ece*/ 	.byte	0x3f
	.zero		1


	//   ....[20]....
        /*0ed0*/ 	.word	0x00004160
        /*0ed4*/ 	.word	0x00000000
        /*0ed8*/ 	.word	0x00000000
        /*0edc*/ 	.short	0x0101
        /*0ede*/ 	.byte	0x3f
	.zero		1


	//   ....[21]....
        /*0ee0*/ 	.word	0x00004390
        /*0ee4*/ 	.word	0x00000006
        /*0ee8*/ 	.word	0x00000000
        /*0eec*/ 	.short	0x0101
        /*0eee*/ 	.byte	0x3f
	.zero		1


	//   ....[22]....
        /*0ef0*/ 	.word	0x000174f0
        /*0ef4*/ 	.word	0x0000000c
        /*0ef8*/ 	.word	0x00036048
        /*0efc*/ 	.short	0x010a
        /*0efe*/ 	.byte	0x3f
	.zero		1


	//   ....[23]....
        /*0f00*/ 	.word	0x00017eb0
        /*0f04*/ 	.word	0x00000003
        /*0f08*/ 	.word	0x00000000
        /*0f0c*/ 	.short	0x010a
        /*0f0e*/ 	.byte	0x3f
	.zero		1


	//   ....[24]....
        /*0f10*/ 	.word	0x00017f70
        /*0f14*/ 	.word	0x00000003
        /*0f18*/ 	.word	0x00000000
        /*0f1c*/ 	.short	0x010a
        /*0f1e*/ 	.byte	0x3f
	.zero		1


	//   ....[25]....
        /*0f20*/ 	.word	0x00018030
        /*0f24*/ 	.word	0x00000003
        /*0f28*/ 	.word	0x00000000
        /*0f2c*/ 	.short	0x010a
        /*0f2e*/ 	.byte	0x3f
	.zero		1


	//   ....[26]....
        /*0f30*/ 	.word	0x000180f0
        /*0f34*/ 	.word	0x00000003
        /*0f38*/ 	.word	0x00000000
        /*0f3c*/ 	.short	0x010a
        /*0f3e*/ 	.byte	0x3f
	.zero		1


	//   ....[27]....
        /*0f40*/ 	.word	0x000181b0
        /*0f44*/ 	.word	0x00000003
        /*0f48*/ 	.word	0x00000000
        /*0f4c*/ 	.short	0x010a
        /*0f4e*/ 	.byte	0x3f
	.zero		1


	//   ....[28]....
        /*0f50*/ 	.word	0x00018270
        /*0f54*/ 	.word	0x00000003
        /*0f58*/ 	.word	0x00000000
        /*0f5c*/ 	.short	0x010a
        /*0f5e*/ 	.byte	0x3f
	.zero		1


	//   ....[29]....
        /*0f60*/ 	.word	0x00018330
        /*0f64*/ 	.word	0x00000003
        /*0f68*/ 	.word	0x00000000
        /*0f6c*/ 	.short	0x010a
        /*0f6e*/ 	.byte	0x3f
	.zero		1


	//   ....[30]....
        /*0f70*/ 	.word	0x000183f0
        /*0f74*/ 	.word	0x00000003
        /*0f78*/ 	.word	0x00000000
        /*0f7c*/ 	.short	0x010a
        /*0f7e*/ 	.byte	0x3f
	.zero		1


	//   ....[31]....
        /*0f80*/ 	.word	0x000184b0
        /*0f84*/ 	.word	0x00000003
        /*0f88*/ 	.word	0x00000000
        /*0f8c*/ 	.short	0x010a
        /*0f8e*/ 	.byte	0x3f
	.zero		1


	//----- nvinfo : EIATTR_NUM_MBARRIERS
	.align		4
.L_28:
        /*0f90*/ 	.byte	0x03, 0x38
        /*0f92*/ 	.short	0x0012


	//----- nvinfo : EIATTR_EXIT_INSTR_OFFSETS
	.align		4
        /*0f94*/ 	.byte	0x04, 0x1c
        /*0f96*/ 	.short	(.L_30 - .L_29)


	//   ....[0]....
.L_29:
        /*0f98*/ 	.word	0x000011b0


	//   ....[1]....
        /*0f9c*/ 	.word	0x000046e0


	//   ....[2]....
        /*0fa0*/ 	.word	0x00004730


	//   ....[3]....
        /*0fa4*/ 	.word	0x000047a0


	//   ....[4]....
        /*0fa8*/ 	.word	0x000118e0


	//   ....[5]....
        /*0fac*/ 	.word	0x00011920


	//   ....[6]....
        /*0fb0*/ 	.word	0x00017210


	//   ....[7]....
        /*0fb4*/ 	.word	0x00017240


	//   ....[8]....
        /*0fb8*/ 	.word	0x00017260


	//   ....[9]....
        /*0fbc*/ 	.word	0x00017db0


	//   ....[10]....
        /*0fc0*/ 	.word	0x000184e0


	//----- nvinfo : EIATTR_MAX_THREADS
	.align		4
.L_30:
        /*0fc4*/ 	.byte	0x04, 0x05
        /*0fc6*/ 	.short	(.L_32 - .L_31)
.L_31:
        /*0fc8*/ 	.word	0x00000100
        /*0fcc*/ 	.word	0x00000001
        /*0fd0*/ 	.word	0x00000001


	//----- nvinfo : EIATTR_CRS_STACK_SIZE
	.align		4
.L_32:
        /*0fd4*/ 	.byte	0x04, 0x1e
        /*0fd6*/ 	.short	(.L_34 - .L_33)
.L_33:
        /*0fd8*/ 	.word	0x00000000


	//----- nvinfo : EIATTR_CBANK_PARAM_SIZE
	.align		4
.L_34:
        /*0fdc*/ 	.byte	0x03, 0x19
        /*0fde*/ 	.short	0x0470


	//----- nvinfo : EIATTR_PARAM_CBANK
	.align		4
        /*0fe0*/ 	.byte	0x04, 0x0a
        /*0fe2*/ 	.short	(.L_36 - .L_35)
	.align		4
.L_35:
        /*0fe4*/ 	.word	index@(.nv.constant0._ZN7cutlass13device_kernelINS_4conv6kernel13ConvUniversalINS1_16ConvProblemShapeILNS1_8OperatorE2ELi3EEENS1_10collective14CollectiveConvINS1_46MainloopSm90TmaGmmaWarpSpecializedImplicitGemmILS5_2ELi9ELi3EN4cute5tupleIJNSA_1CILi2EEENSC_ILi1EEESE_EEENS1_36KernelImplicitTmaWarpSpecializedSm90ELi1EEENSB_IJNSC_ILi256EEENSB_IJNSC_ILi128EEEEEENSB_IJNSC_ILi32EEEEEEEEENS_6half_tESO_NSA_8TiledMMAINSA_8MMA_AtomIJNSA_4SM904GMMA26MMA_64x128x16_F32F16F16_SSILNSS_5MajorE1ELSU_1ELNSS_7ScaleInE1ELSV_1EEEEEENSA_6LayoutINSB_IJSE_SE_SE_EEENSB_IJNSC_ILi0EEES10_S10_EEEEENSB_IJNSA_10UnderscoreES13_S13_EEEEENS7_6detail26Sm90ImplicitGemmTileTraitsINSA_13SM90_TMA_LOADENSA_14ComposedLayoutINSA_7SwizzleILi3ELi4ELi3EEENSA_18smem_ptr_flag_bitsILi16EEENSY_INSB_IJNSB_IJNSC_ILi64EEENSC_ILi4EEEEEENSB_IJNSC_ILi8EEES1F_EEENSB_IJSE_NSC_ILi9EEEEEEEEENSB_IJNSB_IJSE_NSC_ILi2048EEEEEENSB_IJS1E_NSC_ILi512EEEEEENSB_IJS10_NSC_ILi8192EEEEEEEEEEEEEvEENS17_INSA_30SM90_TMA_LOAD_IM2COL_MULTICASTENS19_IS1B_S1D_NSY_INSB_IJNSB_IJS1E_SD_EEES1I_S1K_EEENSB_IJS1N_S1P_NSB_IJS10_NSC_ILi4096EEEEEEEEEEEEEvEEEENS_8epilogue10collective6detail29Sm90TmaWarpSpecializedAdapterINS27_15DefaultEpilogueISO_NSB_IJlNSB_IJSE_lllEEES10_EEES2C_NS26_6thread17LinearCombinationISO_Li1EffLNS2D_9ScaleType4KindE0ELNS_15FloatRoundStyleE2ESO_EENS_4gemm15EpilogueDefaultEEEEEvvEEEEvNT_6ParamsE)
        /*0fe8*/ 	.short	0x0210
        /*0fea*/ 	.short	0x0470


	//----- nvinfo : EIATTR_SW_WAR
	.align		4
.L_36:
        /*0fec*/ 	.byte	0x04, 0x36
        /*0fee*/ 	.short	(.L_38 - .L_37)
.L_37:
        /*0ff0*/ 	.word	0x00000008
.L_38:


//--------------------- .nv.callgraph             --------------------------
	.section	.nv.callgraph,"",@"SHT_CUDA_CALLGRAPH"
	.align	4
	.sectionentsize	8
	.align		4
        /*0000*/ 	.word	0x00000000
	.align		4
        /*0004*/ 	.word	0xffffffff
	.align		4
        /*0008*/ 	.word	0x00000000
	.align		4
        /*000c*/ 	.word	0xfffffffe
	.align		4
        /*0010*/ 	.word	0x00000000
	.align		4
        /*0014*/ 	.word	0xfffffffd
	.align		4
        /*0018*/ 	.word	0x00000000
	.align		4
        /*001c*/ 	.word	0xfffffffc


//--------------------- .nv.constant4             --------------------------
	.section	.nv.constant4,"a",@progbits
	.align	8
	.align		8
.nv.constant4:
        /*0000*/ 	.dword	_ZN39_INTERNAL_8d977bb8_4_k_cu_469d1e14_29664cuda3std3__45__cpo5beginE
	.align		8
        /*0008*/ 	.dword	_ZN39_INTERNAL_8d977bb8_4_k_cu_469d1e14_29664cuda3std3__45__cpo3endE
	.align		8
        /*0010*/ 	.dword	_ZN39_INTERNAL_8d977bb8_4_k_cu_469d1e14_29664cuda3std3__45__cpo6cbeginE
	.align		8
        /*0018*/ 	.dword	_ZN39_INTERNAL_8d977bb8_4_k_cu_469d1e14_29664cuda3std3__45__cpo4cendE
	.align		8
        /*0020*/ 	.dword	_ZN39_INTERNAL_8d977bb8_4_k_cu_469d1e14_29664cuda3std3__441_GLOBAL__N__8d977bb8_4_k_cu_469d1e14_29666ignoreE
	.align		8
        /*0028*/ 	.dword	_ZN39_INTERNAL_8d977bb8_4_k_cu_469d1e14_29664cuda3std3__419piecewise_constructE
	.align		8
        /*0030*/ 	.dword	_ZN39_INTERNAL_8d977bb8_4_k_cu_469d1e14_29664cuda3std3__48in_placeE
	.align		8
        /*0038*/ 	.dword	_ZN39_INTERNAL_8d977bb8_4_k_cu_469d1e14_29664cuda3std6ranges3__45__cpo4swapE
	.align		8
        /*0040*/ 	.dword	_ZN39_INTERNAL_8d977bb8_4_k_cu_469d1e14_29664cuda3std6ranges3__45__cpo9iter_moveE
	.align		8
        /*0048*/ 	.dword	_ZN39_INTERNAL_8d977bb8_4_k_cu_469d1e14_29664cute7productE
	.align		8
        /*0050*/ 	.dword	_ZN39_INTERNAL_8d977bb8_4_k_cu_469d1e14_29664cute1_E


//--------------------- .text._ZN7cutlass13device_kernelINS_4conv6kernel13ConvUniversalINS1_16ConvProblemShapeILNS1_8OperatorE2ELi3EEENS1_10collective14CollectiveConvINS1_46MainloopSm90TmaGmmaWarpSpecializedImplicitGemmILS5_2ELi9ELi3EN4cute5tupleIJNSA_1CILi2EEENSC_ILi1EEESE_EEENS1_36KernelImplicitTmaWarpSpecializedSm90ELi1EEENSB_IJNSC_ILi256EEENSB_IJNSC_ILi128EEEEEENSB_IJNSC_ILi32EEEEEEEEENS_6half_tESO_NSA_8TiledMMAINSA_8MMA_AtomIJNSA_4SM904GMMA26MMA_64x128x16_F32F16F16_SSILNSS_5MajorE1ELSU_1ELNSS_7ScaleInE1ELSV_1EEEEEENSA_6LayoutINSB_IJSE_SE_SE_EEENSB_IJNSC_ILi0EEES10_S10_EEEEENSB_IJNSA_10UnderscoreES13_S13_EEEEENS7_6detail26Sm90ImplicitGemmTileTraitsINSA_13SM90_TMA_LOADENSA_14ComposedLayoutINSA_7SwizzleILi3ELi4ELi3EEENSA_18smem_ptr_flag_bitsILi16EEENSY_INSB_IJNSB_IJNSC_ILi64EEENSC_ILi4EEEEEENSB_IJNSC_ILi8EEES1F_EEENSB_IJSE_NSC_ILi9EEEEEEEEENSB_IJNSB_IJSE_NSC_ILi2048EEEEEENSB_IJS1E_NSC_ILi512EEEEEENSB_IJS10_NSC_ILi8192EEEEEEEEEEEEEvEENS17_INSA_30SM90_TMA_LOAD_IM2COL_MULTICASTENS19_IS1B_S1D_NSY_INSB_IJNSB_IJS1E_SD_EEES1I_S1K_EEENSB_IJS1N_S1P_NSB_IJS10_NSC_ILi4096EEEEEEEEEEEEEvEEEENS_8epilogue10collective6detail29Sm90TmaWarpSpecializedAdapterINS27_15DefaultEpilogueISO_NSB_IJlNSB_IJSE_lllEEES10_EEES2C_NS26_6thread17LinearCombinationISO_Li1EffLNS2D_9ScaleType4KindE0ELNS_15FloatRoundStyleE2ESO_EENS_4gemm15EpilogueDefaultEEEEEvvEEEEvNT_6ParamsE --------------------------
	.section	.text._ZN7cutlass13device_kernelINS_4conv6kernel13ConvUniversalINS1_16ConvProblemShapeILNS1_8OperatorE2ELi3EEENS1_10collective14CollectiveConvINS1_46MainloopSm90TmaGmmaWarpSpecializedImplicitGemmILS5_2ELi9ELi3EN4cute5tupleIJNSA_1CILi2EEENSC_ILi1EEESE_EEENS1_36KernelImplicitTmaWarpSpecializedSm90ELi1EEENSB_IJNSC_ILi256EEENSB_IJNSC_ILi128EEEEEENSB_IJNSC_ILi32EEEEEEEEENS_6half_tESO_NSA_8TiledMMAINSA_8MMA_AtomIJNSA_4SM904GMMA26MMA_64x128x16_F32F16F16_SSILNSS_5MajorE1ELSU_1ELNSS_7ScaleInE1ELSV_1EEEEEENSA_6LayoutINSB_IJSE_SE_SE_EEENSB_IJNSC_ILi0EEES10_S10_EEEEENSB_IJNSA_10UnderscoreES13_S13_EEEEENS7_6detail26Sm90ImplicitGemmTileTraitsINSA_13SM90_TMA_LOADENSA_14ComposedLayoutINSA_7SwizzleILi3ELi4ELi3EEENSA_18smem_ptr_flag_bitsILi16EEENSY_INSB_IJNSB_IJNSC_ILi64EEENSC_ILi4EEEEEENSB_IJNSC_ILi8EEES1F_EEENSB_IJSE_NSC_ILi9EEEEEEEEENSB_IJNSB_IJSE_NSC_ILi2048EEEEEENSB_IJS1E_NSC_ILi512EEEEEENSB_IJS10_NSC_ILi8192EEEEEEEEEEEEEvEENS17_INSA_30SM90_TMA_LOAD_IM2COL_MULTICASTENS19_IS1B_S1D_NSY_INSB_IJNSB_IJS1E_SD_EEES1I_S1K_EEENSB_IJS1N_S1P_NSB_IJS10_NSC_ILi4096EEEEEEEEEEEEEvEEEENS_8epilogue10collective6detail29Sm90TmaWarpSpecializedAdapterINS27_15DefaultEpilogueISO_NSB_IJlNSB_IJSE_lllEEES10_EEES2C_NS26_6thread17LinearCombinationISO_Li1EffLNS2D_9ScaleType4KindE0ELNS_15FloatRoundStyleE2ESO_EENS_4gemm15EpilogueDefaultEEEEEvvEEEEvNT_6ParamsE,"ax",@progbits
	.align	128
.text._ZN7cutlass13device_kernelINS_4conv6kernel13ConvUniversalINS1_16ConvProblemShapeILNS1_8OperatorE2ELi3EEENS1_10collective14CollectiveConvINS1_46MainloopSm90TmaGmmaWarpSpecializedImplicitGemmILS5_2ELi9ELi3EN4cute5tupleIJNSA_1CILi2EEENSC_ILi1EEESE_EEENS1_36KernelImplicitTmaWarpSpecializedSm90ELi1EEENSB_IJNSC_ILi256EEENSB_IJNSC_ILi128EEEEEENSB_IJNSC_ILi32EEEEEEEEENS_6half_tESO_NSA_8TiledMMAINSA_8MMA_AtomIJNSA_4SM904GMMA26MMA_64x128x16_F32F16F16_SSILNSS_5MajorE1ELSU_1ELNSS_7ScaleInE1ELSV_1EEEEEENSA_6LayoutINSB_IJSE_SE_SE_EEENSB_IJNSC_ILi0EEES10_S10_EEEEENSB_IJNSA_10UnderscoreES13_S13_EEEEENS7_6detail26Sm90ImplicitGemmTileTraitsINSA_13SM90_TMA_LOADENSA_14ComposedLayoutINSA_7SwizzleILi3ELi4ELi3EEENSA_18smem_ptr_flag_bitsILi16EEENSY_INSB_IJNSB_IJNSC_ILi64EEENSC_ILi4EEEEEENSB_IJNSC_ILi8EEES1F_EEENSB_IJSE_NSC_ILi9EEEEEEEEENSB_IJNSB_IJSE_NSC_ILi2048EEEEEENSB_IJS1E_NSC_ILi512EEEEEENSB_IJS10_NSC_ILi8192EEEEEEEEEEEEEvEENS17_INSA_30SM90_TMA_LOAD_IM2COL_MULTICASTENS19_IS1B_S1D_NSY_INSB_IJNSB_IJS1E_SD_EEES1I_S1K_EEENSB_IJS1N_S1P_NSB_IJS10_NSC_ILi4096EEEEEEEEEEEEEvEEEENS_8epilogue10collective6detail29Sm90TmaWarpSpecializedAdapterINS27_15DefaultEpilogueISO_NSB_IJlNSB_IJSE_lllEEES10_EEES2C_NS26_6thread17LinearCombinationISO_Li1EffLNS2D_9ScaleType4KindE0ELNS_15FloatRoundStyleE2ESO_EENS_4gemm15EpilogueDefaultEEEEEvvEEEEvNT_6ParamsE:
        .type           _ZN7cutlass13device_kernelINS_4conv6kernel13ConvUniversalINS1_16ConvProblemShapeILNS1_8OperatorE2ELi3EEENS1_10collective14CollectiveConvINS1_46MainloopSm90TmaGmmaWarpSpecializedImplicitGemmILS5_2ELi9ELi3EN4cute5tupleIJNSA_1CILi2EEENSC_ILi1EEESE_EEENS1_36KernelImplicitTmaWarpSpecializedSm90ELi1EEENSB_IJNSC_ILi256EEENSB_IJNSC_ILi128EEEEEENSB_IJNSC_ILi32EEEEEEEEENS_6half_tESO_NSA_8TiledMMAINSA_8MMA_AtomIJNSA_4SM904GMMA26MMA_64x128x16_F32F16F16_SSILNSS_5MajorE1ELSU_1ELNSS_7ScaleInE1ELSV_1EEEEEENSA_6LayoutINSB_IJSE_SE_SE_EEENSB_IJNSC_ILi0EEES10_S10_EEEEENSB_IJNSA_10UnderscoreES13_S13_EEEEENS7_6detail26Sm90ImplicitGemmTileTraitsINSA_13SM90_TMA_LOADENSA_14ComposedLayoutINSA_7SwizzleILi3ELi4ELi3EEENSA_18smem_ptr_flag_bitsILi16EEENSY_INSB_IJNSB_IJNSC_ILi64EEENSC_ILi4EEEEEENSB_IJNSC_ILi8EEES1F_EEENSB_IJSE_NSC_ILi9EEEEEEEEENSB_IJNSB_IJSE_NSC_ILi2048EEEEEENSB_IJS1E_NSC_ILi512EEEEEENSB_IJS10_NSC_ILi8192EEEEEEEEEEEEEvEENS17_INSA_30SM90_TMA_LOAD_IM2COL_MULTICASTENS19_IS1B_S1D_NSY_INSB_IJNSB_IJS1E_SD_EEES1I_S1K_EEENSB_IJS1N_S1P_NSB_IJS10_NSC_ILi4096EEEEEEEEEEEEEvEEEENS_8epilogue10collective6detail29Sm90TmaWarpSpecializedAdapterINS27_15DefaultEpilogueISO_NSB_IJlNSB_IJSE_lllEEES10_EEES2C_NS26_6thread17LinearCombinationISO_Li1EffLNS2D_9ScaleType4KindE0ELNS_15FloatRoundStyleE2ESO_EENS_4gemm15EpilogueDefaultEEEEEvvEEEEvNT_6ParamsE,@function
        .size           _ZN7cutlass13device_kernelINS_4conv6kernel13ConvUniversalINS1_16ConvProblemShapeILNS1_8OperatorE2ELi3EEENS1_10collective14CollectiveConvINS1_46MainloopSm90TmaGmmaWarpSpecializedImplicitGemmILS5_2ELi9ELi3EN4cute5tupleIJNSA_1CILi2EEENSC_ILi1EEESE_EEENS1_36KernelImplicitTmaWarpSpecializedSm90ELi1EEENSB_IJNSC_ILi256EEENSB_IJNSC_ILi128EEEEEENSB_IJNSC_ILi32EEEEEEEEENS_6half_tESO_NSA_8TiledMMAINSA_8MMA_AtomIJNSA_4SM904GMMA26MMA_64x128x16_F32F16F16_SSILNSS_5MajorE1ELSU_1ELNSS_7ScaleInE1ELSV_1EEEEEENSA_6LayoutINSB_IJSE_SE_SE_EEENSB_IJNSC_ILi0EEES10_S10_EEEEENSB_IJNSA_10UnderscoreES13_S13_EEEEENS7_6detail26Sm90ImplicitGemmTileTraitsINSA_13SM90_TMA_LOADENSA_14ComposedLayoutINSA_7SwizzleILi3ELi4ELi3EEENSA_18smem_ptr_flag_bitsILi16EEENSY_INSB_IJNSB_IJNSC_ILi64EEENSC_ILi4EEEEEENSB_IJNSC_ILi8EEES1F_EEENSB_IJSE_NSC_ILi9EEEEEEEEENSB_IJNSB_IJSE_NSC_ILi2048EEEEEENSB_IJS1E_NSC_ILi512EEEEEENSB_IJS10_NSC_ILi8192EEEEEEEEEEEEEvEENS17_INSA_30SM90_TMA_LOAD_IM2COL_MULTICASTENS19_IS1B_S1D_NSY_INSB_IJNSB_IJS1E_SD_EEES1I_S1K_EEENSB_IJS1N_S1P_NSB_IJS10_NSC_ILi4096EEEEEEEEEEEEEvEEEENS_8epilogue10collective6detail29Sm90TmaWarpSpecializedAdapterINS27_15DefaultEpilogueISO_NSB_IJlNSB_IJSE_lllEEES10_EEES2C_NS26_6thread17LinearCombinationISO_Li1EffLNS2D_9ScaleType4KindE0ELNS_15FloatRoundStyleE2ESO_EENS_4gemm15EpilogueDefaultEEEEEvvEEEEvNT_6ParamsE,(.L_x_547 - _ZN7cutlass13device_kernelINS_4conv6kernel13ConvUniversalINS1_16ConvProblemShapeILNS1_8OperatorE2ELi3EEENS1_10collective14CollectiveConvINS1_46MainloopSm90TmaGmmaWarpSpecializedImplicitGemmILS5_2ELi9ELi3EN4cute5tupleIJNSA_1CILi2EEENSC_ILi1EEESE_EEENS1_36KernelImplicitTmaWarpSpecializedSm90ELi1EEENSB_IJNSC_ILi256EEENSB_IJNSC_ILi128EEEEEENSB_IJNSC_ILi32EEEEEEEEENS_6half_tESO_NSA_8TiledMMAINSA_8MMA_AtomIJNSA_4SM904GMMA26MMA_64x128x16_F32F16F16_SSILNSS_5MajorE1ELSU_1ELNSS_7ScaleInE1ELSV_1EEEEEENSA_6LayoutINSB_IJSE_SE_SE_EEENSB_IJNSC_ILi0EEES10_S10_EEEEENSB_IJNSA_10UnderscoreES13_S13_EEEEENS7_6detail26Sm90ImplicitGemmTileTraitsINSA_13SM90_TMA_LOADENSA_14ComposedLayoutINSA_7SwizzleILi3ELi4ELi3EEENSA_18smem_ptr_flag_bitsILi16EEENSY_INSB_IJNSB_IJNSC_ILi64EEENSC_ILi4EEEEEENSB_IJNSC_ILi8EEES1F_EEENSB_IJSE_NSC_ILi9EEEEEEEEENSB_IJNSB_IJSE_NSC_ILi2048EEEEEENSB_IJS1E_NSC_ILi512EEEEEENSB_IJS10_NSC_ILi8192EEEEEEEEEEEEEvEENS17_INSA_30SM90_TMA_LOAD_IM2COL_MULTICASTENS19_IS1B_S1D_NSY_INSB_IJNSB_IJS1E_SD_EEES1I_S1K_EEENSB_IJS1N_S1P_NSB_IJS10_NSC_ILi4096EEEEEEEEEEEEEvEEEENS_8epilogue10collective6detail29Sm90TmaWarpSpecializedAdapterINS27_15DefaultEpilogueISO_NSB_IJlNSB_IJSE_lllEEES10_EEES2C_NS26_6thread17LinearCombinationISO_Li1EffLNS2D_9ScaleType4KindE0ELNS_15FloatRoundStyleE2ESO_EENS_4gemm15EpilogueDefaultEEEEEvvEEEEvNT_6ParamsE)
        .other          _ZN7cutlass13device_kernelINS_4conv6kernel13ConvUniversalINS1_16ConvProblemShapeILNS1_8OperatorE2ELi3EEENS1_10collective14CollectiveConvINS1_46MainloopSm90TmaGmmaWarpSpecializedImplicitGemmILS5_2ELi9ELi3EN4cute5tupleIJNSA_1CILi2EEENSC_ILi1EEESE_EEENS1_36KernelImplicitTmaWarpSpecializedSm90ELi1EEENSB_IJNSC_ILi256EEENSB_IJNSC_ILi128EEEEEENSB_IJNSC_ILi32EEEEEEEEENS_6half_tESO_NSA_8TiledMMAINSA_8MMA_AtomIJNSA_4SM904GMMA26MMA_64x128x16_F32F16F16_SSILNSS_5MajorE1ELSU_1ELNSS_7ScaleInE1ELSV_1EEEEEENSA_6LayoutINSB_IJSE_SE_SE_EEENSB_IJNSC_ILi0EEES10_S10_EEEEENSB_IJNSA_10UnderscoreES13_S13_EEEEENS7_6detail26Sm90ImplicitGemmTileTraitsINSA_13SM90_TMA_LOADENSA_14ComposedLayoutINSA_7SwizzleILi3ELi4ELi3EEENSA_18smem_ptr_flag_bitsILi16EEENSY_INSB_IJNSB_IJNSC_ILi64EEENSC_ILi4EEEEEENSB_IJNSC_ILi8EEES1F_EEENSB_IJSE_NSC_ILi9EEEEEEEEENSB_IJNSB_IJSE_NSC_ILi2048EEEEEENSB_IJS1E_NSC_ILi512EEEEEENSB_IJS10_NSC_ILi8192EEEEEEEEEEEEEvEENS17_INSA_30SM90_TMA_LOAD_IM2COL_MULTICASTENS19_IS1B_S1D_NSY_INSB_IJNSB_IJS1E_SD_EEES1I_S1K_EEENSB_IJS1N_S1P_NSB_IJS10_NSC_ILi4096EEEEEEEEEEEEEvEEEENS_8epilogue10collective6detail29Sm90TmaWarpSpecializedAdapterINS27_15DefaultEpilogueISO_NSB_IJlNSB_IJSE_lllEEES10_EEES2C_NS26_6thread17LinearCombinationISO_Li1EffLNS2D_9ScaleType4KindE0ELNS_15FloatRoundStyleE2ESO_EENS_4gemm15EpilogueDefaultEEEEEvvEEEEvNT_6ParamsE,@"STO_CUDA_ENTRY STV_DEFAULT"
_ZN7cutlass13device_kernelINS_4conv6kernel13ConvUniversalINS1_16ConvProblemShapeILNS1_8OperatorE2ELi3EEENS1_10collective14CollectiveConvINS1_46MainloopSm90TmaGmmaWarpSpecializedImplicitGemmILS5_2ELi9ELi3EN4cute5tupleIJNSA_1CILi2EEENSC_ILi1EEESE_EEENS1_36KernelImplicitTmaWarpSpecializedSm90ELi1EEENSB_IJNSC_ILi256EEENSB_IJNSC_ILi128EEEEEENSB_IJNSC_ILi32EEEEEEEEENS_6half_tESO_NSA_8TiledMMAINSA_8MMA_AtomIJNSA_4SM904GMMA26MMA_64x128x16_F32F16F16_SSILNSS_5MajorE1ELSU_1ELNSS_7ScaleInE1ELSV_1EEEEEENSA_6LayoutINSB_IJSE_SE_SE_EEENSB_IJNSC_ILi0EEES10_S10_EEEEENSB_IJNSA_10UnderscoreES13_S13_EEEEENS7_6detail26Sm90ImplicitGemmTileTraitsINSA_13SM90_TMA_LOADENSA_14ComposedLayoutINSA_7SwizzleILi3ELi4ELi3EEENSA_18smem_ptr_flag_bitsILi16EEENSY_INSB_IJNSB_IJNSC_ILi64EEENSC_ILi4EEEEEENSB_IJNSC_ILi8EEES1F_EEENSB_IJSE_NSC_ILi9EEEEEEEEENSB_IJNSB_IJSE_NSC_ILi2048EEEEEENSB_IJS1E_NSC_ILi512EEEEEENSB_IJS10_NSC_ILi8192EEEEEEEEEEEEEvEENS17_INSA_30SM90_TMA_LOAD_IM2COL_MULTICASTENS19_IS1B_S1D_NSY_INSB_IJNSB_IJS1E_SD_EEES1I_S1K_EEENSB_IJS1N_S1P_NSB_IJS10_NSC_ILi4096EEEEEEEEEEEEEvEEEENS_8epilogue10collective6detail29Sm90TmaWarpSpecializedAdapterINS27_15DefaultEpilogueISO_NSB_IJlNSB_IJSE_lllEEES10_EEES2C_NS26_6thread17LinearCombinationISO_Li1EffLNS2D_9ScaleType4KindE0ELNS_15FloatRoundStyleE2ESO_EENS_4gemm15EpilogueDefaultEEEEEvvEEEEvNT_6ParamsE:
[----:B------:R-:W0:Y:S01]  /*0000*/  LDC R1, c[0x0][0x28] ;  /* 0x00000a00ff017b82 */ /* 0x000e220000000800 */
[----:B------:R-:W1:Y:S01]  /*0010*/  S2R R9, SR_TID.X ;  /* 0x0000000000097919 */ /* 0x000e620000002100 */
[----:B------:R-:W-:Y:S01]  /*0020*/  ELECT P0, URZ, PT ;  /* 0x00000000003f782f */ /* 0x000fe20003800000 */
[----:B------:R-:W-:Y:S01]  /*0030*/  BSSY B0, `(.L_x_0) ;  /* 0x0000015000007945 */ /* 0x000fe20003800000 */
[----:B0-----:R-:W-:Y:S01]  /*0040*/  VIADD R1, R1, 0xfffffd90 ;  /* 0xfffffd9001017836 */ /* 0x001fe20000000000 */
[----:B-1----:R-:W-:-:S05]  /*0050*/  SHF.R.U32.HI R0, RZ, 0x5, R9 ;  /* 0x00000005ff007819 */ /* 0x002fca0000011609 */
[----:B------:R-:W0:Y:S02]  /*0060*/  SHFL.IDX PT, R2, R0, RZ, 0x1f ;  /* 0x00001fff00027589 */ /* 0x000e2400000e0000 */
[----:B0-----:R-:W-:Y:S02]  /*0070*/  R2UR UR6, R2 ;  /* 0x00000000020672ca */ /* 0x001fe400000e0000 */
[----:B------:R-:W-:-:S06]  /*0080*/  SHF.R.U32.HI R2, RZ, 0x7, R9 ;  /* 0x00000007ff027819 */ /* 0x000fcc0000011609 */
[----:B------:R-:W0:Y:S05]  /*0090*/  SHFL.IDX PT, R2, R2, RZ, 0x1f ;  /* 0x00001fff02027589 */ /* 0x000e2a00000e0000 */
[----:B------:R-:W-:Y:S02]  /*00a0*/  USHF.R.S32.HI UR4, URZ, 0x1f, UR6 ;  /* 0x0000001f3f047899 */ /* 0x000fe40008011406 */
[----:B------:R-:W-:Y:S02]  /*00b0*/  ISETP.NE.OR P0, PT, RZ, UR6, !P0 ;  /* 0x00000006ff007c0c */ /* 0x000fe4000c705670 */
[----:B------:R-:W-:-:S04]  /*00c0*/  ULEA.HI UR4, UR4, UR6, URZ, 0x2 ;  /* 0x0000000604047291 */ /* 0x000fc8000f8f103f */
[----:B------:R-:W-:-:S04]  /*00d0*/  ULOP3.LUT UR4, UR4, 0xfffffffc, URZ, 0xc0, !UPT ;  /* 0xfffffffc04047892 */ /* 0x000fc8000f8ec03f */
[----:B------:R-:W-:-:S03]  /*00e0*/  UIADD3 UR6, UR6, -UR4, URZ ;  /* 0x8000000406067290 */ /* 0x000fc6000fffe03f */
[----:B------:R-:W-:Y:S09]  /*00f0*/  @P0 BRA `(.L_x_1) ;  /* 0x0000000000200947 */ /* 0x000ff20003800000 */
[----:B------:R-:W-:Y:S02]  /*0100*/  ULDC.64 UR4, c[0x0][0x198] ;  /* 0x0000660000047ab9 */ /* 0x000fe40000000a00 */
[----:B------:R-:W-:Y:S02]  /*0110*/  UIADD3 UR8, UP0, UR4, 0xf0, URZ ;  /* 0x000000f004087890 */ /* 0x000fe4000ff1e03f */
[----:B------:R-:W-:Y:S02]  /*0120*/  UIADD3 UR4, UP1, UR4, 0x1f0, URZ ;  /* 0x000001f004047890 */ /* 0x000fe4000ff3e03f */
[----:B------:R-:W-:Y:S02]  /*0130*/  UIADD3.X UR9, URZ, UR5, URZ, UP0, !UPT ;  /* 0x000000053f097290 */ /* 0x000fe400087fe43f */
[----:B------:R-:W-:-:S07]  /*0140*/  UIADD3.X UR5, URZ, UR5, URZ, UP1, !UPT ;  /* 0x000000053f057290 */ /* 0x000fce0008ffe43f */
[----:B------:R1:W-:Y:S02]  /*0150*/  UTMACCTL.PF [UR8] ;  /* 0x00000000080079b9 */ /* 0x0003e40008040000 */
[----:B------:R1:W-:Y:S02]  /*0160*/  UTMACCTL.PF [UR4] ;  /* 0x00000000040079b9 */ /* 0x0003e40008040000 */
[----:B-1----:R-:W-:Y:S01]  /*0170*/  NOP ;  /* 0x0000000000007918 */ /* 0x002fe20000000000 */
.L_x_1:
[----:B------:R-:W-:Y:S05]  /*0180*/  BSYNC B0 ;  /* 0x0000000000007941 */ /* 0x000fea0003800000 */
.L_x_0:
[----:B------:R-:W1:Y:S01]  /*0190*/  SHFL.IDX PT, R0, R0, RZ, 0x1f ;  /* 0x00001fff00007589 */ /* 0x000e6200000e0000 */
[----:B0-----:R-:W-:Y:S02]  /*01a0*/  R2UR UR10, R2 ;  /* 0x00000000020a72ca */ /* 0x001fe400000e0000 */
[----:B------:R-:W-:Y:S01]  /*01b0*/  SHF.R.S32.HI R2, RZ, 0x1f, R9 ;  /* 0x0000001fff027819 */ /* 0x000fe20000011409 */
[----:B------:R-:W0:Y:S03]  /*01c0*/  S2R R4, SR_CTAID.X ;  /* 0x0000000000047919 */ /* 0x000e260000002500 */
[----:B------:R-:W-:-:S04]  /*01d0*/  LEA.HI R2, R2, R9, RZ, 0x7 ;  /* 0x0000000902027211 */ /* 0x000fc800078f38ff */
[----:B------:R-:W-:-:S03]  /*01e0*/  LOP3.LUT R2, R2, 0xffffff80, RZ, 0xc0, !PT ;  /* 0xffffff8002027812 */ /* 0x000fc600078ec0ff */
[----:B------:R-:W-:Y:S02]  /*01f0*/  ULOP3.LUT UP0, URZ, UR10, UR6, URZ, 0xfc, !UPT ;  /* 0x000000060a3f7292 */ /* 0x000fe4000f80fc3f */
[----:B------:R-:W-:Y:S01]  /*0200*/  UISETP.NE.AND UP1, UPT, UR10, 0x1, UPT ;  /* 0x000000010a00788c */ /* 0x000fe2000bf25270 */
[----:B------:R-:W-:Y:S01]  /*0210*/  IMAD.IADD R7, R9, 0x1, -R2 ;  /* 0x0000000109077824 */ /* 0x000fe200078e0a02 */
[----:B------:R-:W-:-:S04]  /*0220*/  USEL UR15, URZ, 0x1, UP0 ;  /* 0x000000013f0f7887 */ /* 0x000fc80008000000 */
[----:B------:R-:W-:Y:S01]  /*0230*/  USEL UR15, UR15, 0x2, UP1 ;  /* 0x000000020f0f7887 */ /* 0x000fe20008800000 */
[----:B-1----:R-:W-:-:S13]  /*0240*/  ISETP.NE.AND P0, PT, R0, RZ, PT ;  /* 0x000000ff0000720c */ /* 0x002fda0003f05270 */
[----:B0-----:R-:W-:Y:S05]  /*0250*/  @P0 BRA `(.L_x_2) ;  /* 0x00000000008c0947 */ /* 0x001fea0003800000 */
[----:B------:R-:W-:Y:S01]  /*0260*/  ELECT P0, URZ, PT ;  /* 0x00000000003f782f */ /* 0x000fe20003800000 */
[----:B------:R-:W-:-:S12]  /*0270*/  BSSY B0, `(.L_x_2) ;  /* 0x0000021000007945 */ /* 0x000fd80003800000 */
[----:B------:R-:W-:Y:S05]  /*0280*/  @!P0 BRA `(.L_x_3) ;  /* 0x00000000007c8947 */ /* 0x000fea0003800000 */
[----:B------:R-:W0:Y:S01]  /*0290*/  S2UR UR7, SR_CgaCtaId ;  /* 0x00000000000779c3 */ /* 0x000e220000008800 */
[----:B------:R-:W-:Y:S01]  /*02a0*/  UMOV UR4, 0x400 ;  /* 0x0000040000047882 */ /* 0x000fe20000000000 */
[----:B------:R-:W-:Y:S01]  /*02b0*/  UMOV UR5, 0x1 ;  /* 0x0000000100057882 */ /* 0x000fe20000000000 */
[----:B------:R-:W-:Y:S02]  /*02c0*/  UMOV UR8, 0x2 ;  /* 0x0000000200087882 */ /* 0x000fe40000000000 */
[----:B------:R-:W-:-:S04]  /*02d0*/  UIADD3 UR8, -UR8, 0x100000, URZ ;  /* 0x0010000008087890 */ /* 0x000fc8000fffe13f */
[----:B------:R-:W-:Y:S02]  /*02e0*/  USHF.L.U32 UR9, UR8, 0xb, URZ ;  /* 0x0000000b08097899 */ /* 0x000fe4000800063f */
[----:B------:R-:W-:Y:S02]  /*02f0*/  USHF.L.U32 UR8, UR8, 0x1, URZ ;  /* 0x0000000108087899 */ /* 0x000fe4000800063f */
[----:B0-----:R-:W-:Y:S02]  /*0300*/  ULEA UR7, UR7, UR4, 0x18 ;  /* 0x0000000407077291 */ /* 0x001fe4000f8ec03f */
[----:B------:R-:W-:-:S04]  /*0310*/  UIADD3 UR4, -UR5, 0x100000, URZ ;  /* 0x0010000005047890 */ /* 0x000fc8000fffe13f */
[----:B------:R-:W-:Y:S02]  /*0320*/  USHF.L.U32 UR5, UR4, 0xb, URZ ;  /* 0x0000000b04057899 */ /* 0x000fe4000800063f */
[----:B------:R-:W-:Y:S01]  /*0330*/  USHF.L.U32 UR4, UR4, 0x1, URZ ;  /* 0x0000000104047899 */ /* 0x000fe2000800063f */
[----:B------:R-:W0:Y:S11]  /*0340*/  FENCE.VIEW.ASYNC.S ;  /* 0x00000000000073c6 */ /* 0x000e360000000000 */
[----:B0-----:R0:W1:Y:S01]  /*0350*/  SYNCS.EXCH.64 URZ, [UR7+0x36000], UR4 ;  /* 0x03600004073f75b2 */ /* 0x0010620008000100 */
[----:B------:R0:W2:Y:S01]  /*0360*/  SYNCS.EXCH.64 URZ, [UR7+0x36048], UR8 ;  /* 0x03604808073f75b2 */ /* 0x0000a20008000100 */
[----:B------:R0:W3:Y:S01]  /*0370*/  SYNCS.EXCH.64 URZ, [UR7+0x36008], UR4 ;  /* 0x03600804073f75b2 */ /* 0x0000e20008000100 */
[----:B------:R0:W4:Y:S01]  /*0380*/  SYNCS.EXCH.64 URZ, [UR7+0x36050], UR8 ;  /* 0x03605008073f75b2 */ /* 0x0001220008000100 */
[----:B------:R0:W0:Y:S01]  /*0390*/  SYNCS.EXCH.64 URZ, [UR7+0x36010], UR4 ;  /* 0x03601004073f75b2 */ /* 0x0000220008000100 */
        /* <DEDUP_REMOVED lines=13> */
[----:B------:R-:W-:Y:S01]  /*0470*/  NOP ;  /* 0x0000000000007918 */ /* 0x000fe20000000000 */
.L_x_3:
[----:B0-----:R-:W-:Y:S05]  /*0480*/  BSYNC B0 ;  /* 0x0000000000007941 */ /* 0x001fea0003800000 */
.L_x_2:
[----:B------:R-:W0:Y:S01]  /*0490*/  S2UR UR44, SR_CTAID.Y ;  /* 0x00000000002c79c3 */ /* 0x000e220000002600 */
[----:B------:R-:W-:Y:S01]  /*04a0*/  SHF.R.S32.HI R8, RZ, 0x1f, R7 ;  /* 0x0000001fff087819 */ /* 0x000fe20000011407 */
[----:B------:R-:W-:Y:S01]  /*04b0*/  ULDC UR4, c[0x0][0x150] ;  /* 0x0000540000047ab9 */ /* 0x000fe20000000800 */
[----:B------:R-:W-:Y:S01]  /*04c0*/  SHF.R.S32.HI R5, RZ, 0x1f, R0 ;  /* 0x0000001fff057819 */ /* 0x000fe20000011400 */
[----:B------:R-:W-:Y:S01]  /*04d0*/  NOP ;  /* 0x0000000000007918 */ /* 0x000fe20000000000 */
[----:B------:R-:W-:Y:S01]  /*04e0*/  LEA.HI R2, R8, R7, RZ, 0x3 ;  /* 0x0000000708027211 */ /* 0x000fe200078f18ff */
[----:B------:R-:W-:Y:S01]  /*04f0*/  NOP ;  /* 0x0000000000007918 */ /* 0x000fe20000000000 */
[----:B------:R-:W-:Y:S01]  /*0500*/  I2FP.F32.U32 R6, R4 ;  /* 0x0000000400067245 */ /* 0x000fe20000201000 */
[----:B------:R-:W5:Y:S01]  /*0510*/  LDC R11, c[0x0][0x140] ;  /* 0x00005000ff0b7b82 */ /* 0x000f620000000800 */
[--C-:B------:R-:W-:Y:S02]  /*0520*/  SHF.R.S32.HI R3, RZ, 0x3, R2.reuse ;  /* 0x00000003ff037819 */ /* 0x100fe40000011402 */
[----:B------:R-:W-:Y:S01]  /*0530*/  SHF.R.S32.HI R2, RZ, 0x1f, R2 ;  /* 0x0000001fff027819 */ /* 0x000fe20000011402 */
[----:B------:R-:W-:Y:S01]  /*0540*/  FMUL R6, R6, UR4 ;  /* 0x0000000406067c20 */ /* 0x000fe20008400000 */
[----:B------:R-:W-:Y:S01]  /*0550*/  LEA.HI R5, R5, R0, RZ, 0x2 ;  /* 0x0000000005057211 */ /* 0x000fe200078f10ff */
[----:B------:R-:W-:Y:S01]  /*0560*/  ULDC UR4, c[0x0][0x154] ;  /* 0x0000550000047ab9 */ /* 0x000fe20000000800 */
[----:B------:R-:W-:-:S02]  /*0570*/  LEA.HI R2, R2, R3, RZ, 0x2 ;  /* 0x0000000302027211 */ /* 0x000fc400078f10ff */
[----:B------:R-:W-:Y:S01]  /*0580*/  LOP3.LUT R5, R5, 0x3ffffffc, RZ, 0xc0, !PT ;  /* 0x3ffffffc05057812 */ /* 0x000fe200078ec0ff */
[----:B------:R-:W1:Y:S01]  /*0590*/  F2I.U32.TRUNC.NTZ R6, R6 ;  /* 0x0000000600067305 */ /* 0x000e62000020f000 */
[----:B------:R-:W-:Y:S02]  /*05a0*/  LOP3.LUT R2, R2, 0xfffffffc, RZ, 0xc0, !PT ;  /* 0xfffffffc02027812 */ /* 0x000fe400078ec0ff */
[----:B------:R-:W-:Y:S01]  /*05b0*/  LOP3.LUT P0, RZ, R7, 0x7, RZ, 0xc0, !PT ;  /* 0x0000000707ff7812 */ /* 0x000fe2000780c0ff */
[----:B------:R-:W-:Y:S01]  /*05c0*/  IMAD.IADD R5, R0, 0x1, -R5 ;  /* 0x0000000100057824 */ /* 0x000fe200078e0a05 */
[----:B0-----:R-:W-:Y:S01]  /*05d0*/  I2FP.F32.U32 R10, UR44 ;  /* 0x0000002c000a7c45 */ /* 0x001fe20008201000 */
[----:B------:R-:W-:-:S04]  /*05e0*/  IMAD.IADD R2, R3, 0x1, -R2 ;  /* 0x0000000103027824 */ /* 0x000fc800078e0a02 */
[----:B------:R-:W-:Y:S01]  /*05f0*/  FMUL R10, R10, UR4 ;  /* 0x000000040a0a7c20 */ /* 0x000fe20008400000 */
[----:B------:R-:W-:Y:S01]  /*0600*/  IMAD R2, R5, 0x4, R2 ;  /* 0x0000000405027824 */ /* 0x000fe200078e0202 */
[----:B------:R-:W-:Y:S01]  /*0610*/  ULDC UR4, c[0x0][0x144] ;  /* 0x0000510000047ab9 */ /* 0x000fe20000000800 */
[----:B-----5:R-:W-:Y:S01]  /*0620*/  ISETP.EQ.U32.AND P1, PT, R11, 0x1, PT ;  /* 0x000000010b00780c */ /* 0x020fe20003f22070 */
[----:B-1----:R-:W-:Y:S02]  /*0630*/  IMAD.MOV R5, RZ, RZ, -R6 ;  /* 0x000000ffff057224 */ /* 0x002fe400078e0a06 */
[----:B------:R-:W0:Y:S01]  /*0640*/  F2I.U32.TRUNC.NTZ R10, R10 ;  /* 0x0000000a000a7305 */ /* 0x000e22000020f000 */
[----:B------:R-:W-:-:S04]  /*0650*/  LEA.HI R0, R2, R2, RZ, 0x1 ;  /* 0x0000000202007211 */ /* 0x000fc800078f08ff */
[----:B------:R-:W-:Y:S01]  /*0660*/  LOP3.LUT R3, R0, 0xfffffffe, RZ, 0xc0, !PT ;  /* 0xfffffffe00037812 */ /* 0x000fe200078ec0ff */
[----:B------:R-:W-:Y:S02]  /*0670*/  IMAD R0, R5, UR4, R4 ;  /* 0x0000000405007c24 */ /* 0x000fe4000f8e0204 */
[----:B------:R-:W-:Y:S02]  /*0680*/  IMAD.MOV.U32 R5, RZ, RZ, 0x1 ;  /* 0x00000001ff057424 */ /* 0x000fe400078e00ff */
[----:B------:R-:W-:Y:S01]  /*0690*/  IMAD.IADD R3, R2, 0x1, -R3 ;  /* 0x0000000102037824 */ /* 0x000fe200078e0a03 */
[----:B0-----:R-:W-:-:S04]  /*06a0*/  R2UR UR4, R10 ;  /* 0x000000000a0472ca */ /* 0x001fc800000e0000 */
[----:B------:R-:W-:Y:S01]  /*06b0*/  ISETP.NE.AND P2, PT, R3, R0, PT ;  /* 0x000000000300720c */ /* 0x000fe20003f45270 */
[----:B------:R-:W-:-:S05]  /*06c0*/  IMAD.SHL.U32 R3, R2, 0x4, RZ ;  /* 0x0000000402037824 */ /* 0x000fca00078e00ff */
[----:B------:R-:W-:-:S04]  /*06d0*/  LOP3.LUT R6, R2, 0xc, R3, 0x78, !PT ;  /* 0x0000000c02067812 */ /* 0x000fc800078e7803 */
[C---:B------:R-:W-:Y:S01]  /*06e0*/  ISETP.LT.U32.AND P0, PT, R6.reuse, 0x2, !P0 ;  /* 0x000000020600780c */ /* 0x040fe20004701070 */
[----:B------:R-:W-:Y:S02]  /*06f0*/  UIADD3 UR5, -UR4, URZ, URZ ;  /* 0x0000003f04057290 */ /* 0x000fe4000fffe13f */
[----:B------:R-:W-:Y:S01]  /*0700*/  @P2 LEA.HI R0, R6, R6, RZ, 0x1 ;  /* 0x0000000606002211 */ /* 0x000fe200078f08ff */
[----:B------:R-:W-:Y:S02]  /*0710*/  ULDC UR4, c[0x0][0x148] ;  /* 0x0000520000047ab9 */ /* 0x000fe40000000800 */
[----:B------:R-:W-:Y:S01]  /*0720*/  UIMAD UR4, UR4, UR5, UR44 ;  /* 0x00000005040472a4 */ /* 0x000fe2000f8e022c */
[----:B------:R-:W-:-:S05]  /*0730*/  @P2 SHF.R.S32.HI R0, RZ, 0x1, R0 ;  /* 0x00000001ff002819 */ /* 0x000fca0000011400 */
[----:B------:R-:W-:Y:S02]  /*0740*/  @P2 ISETP.NE.AND P3, PT, R0, UR4, PT ;  /* 0x0000000400002c0c */ /* 0x000fe4000bf65270 */
[----:B------:R-:W-:Y:S02]  /*0750*/  SEL R0, RZ, 0x1, !P0 ;  /* 0x00000001ff007807 */ /* 0x000fe40004000000 */
[----:B------:R-:W-:-:S04]  /*0760*/  @P2 SEL R5, RZ, 0x1, P3 ;  /* 0x00000001ff052807 */ /* 0x000fc80001800000 */
[----:B------:R-:W-:Y:S01]  /*0770*/  LOP3.LUT R5, R5, R0, RZ, 0xc0, !PT ;  /* 0x0000000005057212 */ /* 0x000fe200078ec0ff */
[----:B------:R-:W-:Y:S06]  /*0780*/  @!P1 BRA `(.L_x_4) ;  /* 0x0000000000089947 */ /* 0x000fec0003800000 */
[----:B--234-:R-:W-:Y:S01]  /*0790*/  UCGABAR_ARV ;  /* 0x00000000000079c7 */ /* 0x01cfe20008000000 */
[----:B------:R-:W-:Y:S05]  /*07a0*/  BRA `(.L_x_5) ;  /* 0x0000000000047947 */ /* 0x000fea0003800000 */
.L_x_4:
[----:B--234-:R-:W-:Y:S01]  /*07b0*/  NOP ;  /* 0x0000000000007918 */ /* 0x01cfe20000000000 */
.L_x_5:
[----:B------:R-:W-:Y:S01]  /*07c0*/  ULDC.64 UR4, c[0x0][0x618] ;  /* 0x0001860000047ab9 */ /* 0x000fe20000000a00 */
[----:B------:R-:W-:Y:S01]  /*07d0*/  ULDC.64 UR12, c[0x0][0x208] ;  /* 0x00008200000c7ab9 */ /* 0x000fe20000000a00 */
[----:B------:R-:W-:-:S04]  /*07e0*/  ISETP.NE.U32.AND P0, PT, RZ, UR4, PT ;  /* 0x00000004ff007c0c */ /* 0x000fc8000bf05070 */
[----:B------:R-:W-:-:S13]  /*07f0*/  ISETP.NE.AND.EX P0, PT, RZ, UR5, PT, P0 ;  /* 0x00000005ff007c0c */ /* 0x000fda000bf05300 */
[----:B------:R-:W-:Y:S05]  /*0800*/  @!P0 BRA `(.L_x_6) ;  /* 0x0000000000208947 */ /* 0x000fea0003800000 */
[----:B------:R-:W0:Y:S02]  /*0810*/  LDC.64 R2, c[0x0][0x618] ;  /* 0x00018600ff027b82 */ /* 0x000e240000000a00 */
[----:B0-----:R-:W2:Y:S02]  /*0820*/  LDG.E.64 R2, desc[UR12][R2.64] ;  /* 0x0000000c02027981 */ /* 0x001ea4000c1e1b00 */
[----:B--2---:R-:W-:-:S04]  /*0830*/  ISETP.NE.U32.AND P0, PT, R2, RZ, PT ;  /* 0x000000ff0200720c */ /* 0x004fc80003f05070 */
[----:B------:R-:W-:-:S13]  /*0840*/  ISETP.NE.AND.EX P0, PT, R3, RZ, PT, P0 ;  /* 0x000000ff0300720c */ /* 0x000fda0003f05300 */
[----:B------:R-:W-:Y:S05]  /*0850*/  @!P0 BRA `(.L_x_6) ;  /* 0x00000000000c8947 */ /* 0x000fea0003800000 */
[----:B------:R-:W2:Y:S02]  /*0860*/  LD.E R2, desc[UR12][R2.64] ;  /* 0x0000000c02027980 */ /* 0x000ea4000c101900 */
[----:B--2---:R-:W-:Y:S01]  /*0870*/  R2UR UR14, R2 ;  /* 0x00000000020e72ca */ /* 0x004fe200000e0000 */
[----:B------:R-:W-:-:S14]  /*0880*/  BRA `(.L_x_7) ;  /* 0x0000000000247947 */ /* 0x000fdc0003800000 */
.L_x_6:
[----:B------:R-:W-:Y:S02]  /*0890*/  ULDC.64 UR4, c[0x0][0x608] ;  /* 0x0001820000047ab9 */ /* 0x000fe40000000a00 */
[----:B------:R-:W-:-:S04]  /*08a0*/  ISETP.NE.U32.AND P0, PT, RZ, UR4, PT ;  /* 0x00000004ff007c0c */ /* 0x000fc8000bf05070 */
[----:B------:R-:W-:-:S13]  /*08b0*/  ISETP.NE.AND.EX P0, PT, RZ, UR5, PT, P0 ;  /* 0x00000005ff007c0c */ /* 0x000fda000bf05300 */
[----:B------:R-:W-:Y:S05]  /*08c0*/  @!P0 BRA `(.L_x_8) ;  /* 0x0000000000108947 */ /* 0x000fea0003800000 */
[----:B------:R-:W0:Y:S02]  /*08d0*/  LDC.64 R2, c[0x0][0x608] ;  /* 0x00018200ff027b82 */ /* 0x000e240000000a00 */
[----:B0-----:R-:W2:Y:S02]  /*08e0*/  LDG.E R2, desc[UR12][R2.64] ;  /* 0x0000000c02027981 */ /* 0x001ea4000c1e1900 */
[----:B--2---:R-:W-:Y:S01]  /*08f0*/  R2UR UR14, R2 ;  /* 0x00000000020e72ca */ /* 0x004fe200000e0000 */
[----:B------:R-:W-:-:S14]  /*0900*/  BRA `(.L_x_7) ;  /* 0x0000000000047947 */ /* 0x000fdc0003800000 */
.L_x_8:
[----:B------:R-:W-:-:S05]  /*0910*/  ULDC UR14, c[0x0][0x600] ;  /* 0x00018000000e7ab9 */ /* 0x000fca0000000800 */
.L_x_7:
[----:B------:R-:W-:Y:S02]  /*0920*/  ULDC.64 UR4, c[0x0][0x620] ;  /* 0x0001880000047ab9 */ /* 0x000fe40000000a00 */
        /* <DEDUP_REMOVED lines=11> */
.L_x_9:
        /* <DEDUP_REMOVED lines=8> */
.L_x_11:
[----:B------:R-:W-:-:S05]  /*0a60*/  ULDC UR16, c[0x0][0x604] ;  /* 0x0001810000107ab9 */ /* 0x000fca0000000800 */
.L_x_10:
[----:B------:R-:W-:Y:S01]  /*0a70*/  ULDC UR4, c[0x0][0x4d8] ;  /* 0x0001360000047ab9 */ /* 0x000fe20000000800 */
[----:B------:R-:W0:Y:S01]  /*0a80*/  S2R R10, SR_CTAID.Y ;  /* 0x00000000000a7919 */ /* 0x000e220000002600 */
[----:B------:R-:W-:Y:S01]  /*0a90*/  UIADD3 UR4, UR4, 0x7f, URZ ;  /* 0x0000007f04047890 */ /* 0x000fe2000fffe03f */
[----:B------:R-:W-:Y:S01]  /*0aa0*/  ULDC UR45, c[0x0][0x4dc] ;  /* 0x00013700002d7ab9 */ /* 0x000fe20000000800 */
[----:B------:R-:W-:Y:S02]  /*0ab0*/  ULDC UR46, c[0x0][0x4e0] ;  /* 0x00013800002e7ab9 */ /* 0x000fe40000000800 */
[----:B------:R-:W-:Y:S01]  /*0ac0*/  USHF.R.S32.HI UR5, URZ, 0x1f, UR4 ;  /* 0x0000001f3f057899 */ /* 0x000fe20008011404 */
[----:B------:R-:W-:-:S03]  /*0ad0*/  IMAD.U32 R11, RZ, RZ, UR45 ;  /* 0x0000002dff0b7e24 */ /* 0x000fc6000f8e00ff */
[----:B------:R-:W-:Y:S02]  /*0ae0*/  ULEA.HI UR5, UR5, UR4, URZ, 0x7 ;  /* 0x0000000405057291 */ /* 0x000fe4000f8f383f */
[----:B------:R-:W-:Y:S01]  /*0af0*/  IABS R11, R11 ;  /* 0x0000000b000b7213 */ /* 0x000fe20000000000 */
[----:B------:R-:W-:Y:S01]  /*0b00*/  UMOV UR4, URZ ;  /* 0x0000003f00047c82 */ /* 0x000fe20008000000 */
[----:B------:R-:W-:Y:S02]  /*0b10*/  USHF.R.S32.HI UR7, URZ, 0x7, UR5 ;  /* 0x000000073f077899 */ /* 0x000fe40008011405 */
[----:B------:R-:W-:-:S04]  /*0b20*/  R2UR UR17, R11 ;  /* 0x000000000b1172ca */ /* 0x000fc800000e0000 */
[----:B------:R-:W-:-:S05]  /*0b30*/  IMAD.U32 R3, RZ, RZ, UR7 ;  /* 0x00000007ff037e24 */ /* 0x000fca000f8e00ff */
[-C--:B------:R-:W-:Y:S02]  /*0b40*/  IABS R0, R3.reuse ;  /* 0x0000000300007213 */ /* 0x080fe40000000000 */
[----:B------:R-:W-:Y:S02]  /*0b50*/  IABS R3, R3 ;  /* 0x0000000300037213 */ /* 0x000fe40000000000 */
[----:B------:R-:W-:-:S13]  /*0b60*/  R2UR UR11, R0 ;  /* 0x00000000000b72ca */ /* 0x000fda00000e0000 */
[----:B------:R-:W1:Y:S08]  /*0b70*/  I2F.RP R0, UR11 ;  /* 0x0000000b00007d06 */ /* 0x000e700008209400 */
[----:B-1----:R-:W1:Y:S02]  /*0b80*/  MUFU.RCP R0, R0 ;  /* 0x0000000000007308 */ /* 0x002e640000001000 */
[----:B-1----:R-:W-:Y:S01]  /*0b90*/  VIADD R2, R0, 0xffffffe ;  /* 0x0ffffffe00027836 */ /* 0x002fe20000000000 */
[----:B0-----:R-:W-:-:S04]  /*0ba0*/  IABS R0, R10 ;  /* 0x0000000a00007213 */ /* 0x001fc80000000000 */
[----:B------:R-:W-:Y:S01]  /*0bb0*/  R2UR UR9, R0 ;  /* 0x00000000000972ca */ /* 0x000fe200000e0000 */
[----:B------:R-:W0:Y:S08]  /*0bc0*/  F2I.FTZ.U32.TRUNC.NTZ R2, R2 ;  /* 0x0000000200027305 */ /* 0x000e30000021f000 */
[----:B------:R-:W1:Y:S01]  /*0bd0*/  I2F.RP R0, UR17 ;  /* 0x0000001100007d06 */ /* 0x000e620008209400 */
[----:B0-----:R-:W-:Y:S01]  /*0be0*/  R2UR UR5, R2 ;  /* 0x00000000020572ca */ /* 0x001fe200000e0000 */
[----:B------:R-:W-:-:S06]  /*0bf0*/  IMAD.MOV R2, RZ, RZ, -R3 ;  /* 0x000000ffff027224 */ /* 0x000fcc00078e0a03 */
[----:B-1----:R-:W0:Y:S06]  /*0c00*/  MUFU.RCP R0, R0 ;  /* 0x0000000000007308 */ /* 0x002e2c0000001000 */
[----:B------:R-:W-:-:S04]  /*0c10*/  UIADD3 UR8, URZ, -UR5, URZ ;  /* 0x800000053f087290 */ /* 0x000fc8000fffe03f */
[----:B------:R-:W-:-:S04]  /*0c20*/  UIMAD UR8, UR8, UR11, URZ ;  /* 0x0000000b080872a4 */ /* 0x000fc8000f8e023f */
[----:B------:R-:W-:-:S03]  /*0c30*/  UIMAD.WIDE.U32 UR4, UR5, UR8, UR4 ;  /* 0x00000008050472a5 */ /* 0x000fc6000f8e0004 */
[----:B------:R-:W-:Y:S01]  /*0c40*/  R2UR UR8, R2 ;  /* 0x00000000020872ca */ /* 0x000fe200000e0000 */
[----:B------:R-:W-:Y:S01]  /*0c50*/  UIMAD.WIDE.U32 UR4, UR5, UR9, URZ ;  /* 0x00000009050472a5 */ /* 0x000fe2000f8e003f */
[----:B0-----:R-:W-:-:S06]  /*0c60*/  VIADD R2, R0, 0xffffffe ;  /* 0x0ffffffe00027836 */ /* 0x001fcc0000000000 */
[----:B------:R-:W0:Y:S05]  /*0c70*/  F2I.FTZ.U32.TRUNC.NTZ R2, R2 ;  /* 0x0000000200027305 */ /* 0x000e2a000021f000 */
[----:B------:R-:W-:-:S04]  /*0c80*/  UIMAD UR4, UR5, UR8, UR9 ;  /* 0x00000008050472a4 */ /* 0x000fc8000f8e0209 */
[----:B------:R-:W-:-:S11]  /*0c90*/  UISETP.GT.U32.AND UP1, UPT, UR11, UR4, UPT ;  /* 0x000000040b00728c */ /* 0x000fd6000bf24070 */
[----:B------:R-:W-:Y:S02]  /*0ca0*/  @!UP1 UIADD3 UR4, UR4, -UR11, URZ ;  /* 0x8000000b04049290 */ /* 0x000fe4000fffe03f */
[----:B------:R-:W-:Y:S02]  /*0cb0*/  @!UP1 UIADD3 UR5, UR5, 0x1, URZ ;  /* 0x0000000105059890 */ /* 0x000fe4000fffe03f */
[----:B------:R-:W-:Y:S02]  /*0cc0*/  UISETP.GE.U32.AND UP0, UPT, UR4, UR11, UPT ;  /* 0x0000000b0400728c */ /* 0x000fe4000bf06070 */
[----:B------:R-:W-:-:S04]  /*0cd0*/  ULOP3.LUT UR4, UR44, UR7, URZ, 0x3c, !UPT ;  /* 0x000000072c047292 */ /* 0x000fc8000f8e3c3f */
[----:B------:R-:W-:-:S03]  /*0ce0*/  UISETP.GE.AND UP1, UPT, UR4, URZ, UPT ;  /* 0x0000003f0400728c */ /* 0x000fc6000bf26270 */
[----:B------:R-:W-:Y:S02]  /*0cf0*/  UMOV UR4, URZ ;  /* 0x0000003f00047c82 */ /* 0x000fe40008000000 */
[----:B------:R-:W-:Y:S02]  /*0d00*/  @UP0 UIADD3 UR5, UR5, 0x1, URZ ;  /* 0x0000000105050890 */ /* 0x000fe4000fffe03f */
[----:B------:R-:W-:-:S05]  /*0d10*/  UISETP.NE.AND UP0, UPT, UR7, URZ, UPT ;  /* 0x0000003f0700728c */ /* 0x000fca000bf05270 */
[----:B------:R-:W-:Y:S01]  /*0d20*/  UMOV UR11, UR5 ;  /* 0x00000005000b7c82 */ /* 0x000fe20008000000 */
[----:B0-----:R-:W-:Y:S01]  /*0d30*/  R2UR UR5, R2 ;  /* 0x00000000020572ca */ /* 0x001fe200000e0000 */
[----:B------:R-:W-:Y:S01]  /*0d40*/  @!UP1 UIADD3 UR11, -UR11, URZ, URZ ;  /* 0x0000003f0b0b9290 */ /* 0x000fe2000fffe13f */
[----:B------:R-:W-:-:S03]  /*0d50*/  IMAD.U32 R2, RZ, RZ, UR46 ;  /* 0x0000002eff027e24 */ /* 0x000fc6000f8e00ff */
[----:B------:R-:W-:Y:S02]  /*0d60*/  @!UP0 ULOP3.LUT UR11, URZ, UR7, URZ, 0x33, !UPT ;  /* 0x000000073f0b8292 */ /* 0x000fe4000f8e333f */
[----:B------:R-:W-:-:S04]  /*0d70*/  IABS R2, R2 ;  /* 0x0000000200027213 */ /* 0x000fc80000000000 */
[----:B------:R-:W-:Y:S01]  /*0d80*/  IMAD.U32 R0, RZ, RZ, UR11 ;  /* 0x0000000bff007e24 */ /* 0x000fe2000f8e00ff */
[----:B------:R-:W-:Y:S01]  /*0d90*/  R2UR UR18, R2 ;  /* 0x00000000021272ca */ /* 0x000fe200000e0000 */
[----:B------:R-:W-:-:S03]  /*0da0*/  UIADD3 UR8, URZ, -UR5, URZ ;  /* 0x800000053f087290 */ /* 0x000fc6000fffe03f */
[----:B------:R-:W-:Y:S01]  /*0db0*/  IABS R0, R0 ;  /* 0x0000000000007213 */ /* 0x000fe20000000000 */
[----:B------:R-:W-:-:S03]  /*0dc0*/  UIMAD UR8, UR8, UR17, URZ ;  /* 0x00000011080872a4 */ /* 0x000fc6000f8e023f */
[----:B------:R-:W-:Y:S01]  /*0dd0*/  R2UR UR9, R0 ;  /* 0x00000000000972ca */ /* 0x000fe200000e0000 */
[----:B------:R-:W-:-:S04]  /*0de0*/  UIMAD.WIDE.U32 UR4, UR5, UR8, UR4 ;  /* 0x00000008050472a5 */ /* 0x000fc8000f8e0004 */
[----:B------:R-:W0:Y:S08]  /*0df0*/  I2F.RP R0, UR18 ;  /* 0x0000001200007d06 */ /* 0x000e300008209400 */
[----:B------:R-:W-:-:S04]  /*0e00*/  UIMAD.WIDE.U32 UR4, UR5, UR9, URZ ;  /* 0x00000009050472a5 */ /* 0x000fc8000f8e003f */
[----:B------:R-:W-:Y:S01]  /*0e10*/  UIADD3 UR4, -UR5, URZ, URZ ;  /* 0x0000003f05047290 */ /* 0x000fe2000fffe13f */
[----:B0-----:R-:W0:Y:S03]  /*0e20*/  MUFU.RCP R0, R0 ;  /* 0x0000000000007308 */ /* 0x001e260000001000 */
[----:B------:R-:W-:-:S04]  /*0e30*/  UIMAD UR4, UR17, UR4, UR9 ;  /* 0x00000004110472a4 */ /* 0x000fc8000f8e0209 */
[----:B------:R-:W-:-:S11]  /*0e40*/  UISETP.GT.U32.AND UP1, UPT, UR17, UR4, UPT ;  /* 0x000000041100728c */ /* 0x000fd6000bf24070 */
[----:B------:R-:W-:Y:S01]  /*0e50*/  @!UP1 UIADD3 UR4, UR4, -UR17, URZ ;  /* 0x8000001104049290 */ /* 0x000fe2000fffe03f */
[----:B0-----:R-:W-:Y:S01]  /*0e60*/  VIADD R2, R0, 0xffffffe ;  /* 0x0ffffffe00027836 */ /* 0x001fe20000000000 */
[----:B------:R-:W-:Y:S02]  /*0e70*/  @!UP1 UIADD3 UR5, UR5, 0x1, URZ ;  /* 0x0000000105059890 */ /* 0x000fe4000fffe03f */
[----:B------:R-:W-:Y:S02]  /*0e80*/  UISETP.GE.U32.AND UP0, UPT, UR4, UR17, UPT ;  /* 0x000000110400728c */ /* 0x000fe4000bf06070 */
[----:B------:R-:W-:Y:S01]  /*0e90*/  ULOP3.LUT UR4, UR11, UR45, URZ, 0x3c, !UPT ;  /* 0x0000002d0b047292 */ /* 0x000fe2000f8e3c3f */
[----:B------:R-:W0:Y:S03]  /*0ea0*/  F2I.FTZ.U32.TRUNC.NTZ R2, R2 ;  /* 0x0000000200027305 */ /* 0x000e26000021f000 */
[----:B------:R-:W-:-:S03]  /*0eb0*/  UISETP.GE.AND UP1, UPT, UR4, URZ, UPT ;  /* 0x0000003f0400728c */ /* 0x000fc6000bf26270 */
[----:B------:R-:W-:Y:S02]  /*0ec0*/  UMOV UR4, URZ ;  /* 0x0000003f00047c82 */ /* 0x000fe40008000000 */
[----:B------:R-:W-:Y:S02]  /*0ed0*/  @UP0 UIADD3 UR5, UR5, 0x1, URZ ;  /* 0x0000000105050890 */ /* 0x000fe4000fffe03f */
[----:B------:R-:W-:-:S05]  /*0ee0*/  UISETP.NE.AND UP0, UPT, UR45, URZ, UPT ;  /* 0x0000003f2d00728c */ /* 0x000fca000bf05270 */
[----:B------:R-:W-:Y:S01]  /*0ef0*/  UMOV UR17, UR5 ;  /* 0x0000000500117c82 */ /* 0x000fe20008000000 */
[----:B0-----:R-:W-:Y:S01]  /*0f00*/  R2UR UR5, R2 ;  /* 0x00000000020572ca */ /* 0x001fe200000e0000 */
[----:B------:R-:W-:-:S04]  /*0f10*/  @!UP1 UIADD3 UR17, -UR17, URZ, URZ ;  /* 0x0000003f11119290 */ /* 0x000fc8000fffe13f */
[----:B------:R-:W-:-:S06]  /*0f20*/  @!UP0 ULOP3.LUT UR17, URZ, UR45, URZ, 0x33, !UPT ;  /* 0x0000002d3f118292 */ /* 0x000fcc000f8e333f */
[----:B------:R-:W-:Y:S02]  /*0f30*/  IMAD.U32 R0, RZ, RZ, UR17 ;  /* 0x00000011ff007e24 */ /* 0x000fe4000f8e00ff */
[----:B------:R-:W-:-:S03]  /*0f40*/  UIADD3 UR8, URZ, -UR5, URZ ;  /* 0x800000053f087290 */ /* 0x000fc6000fffe03f */
[----:B------:R-:W-:Y:S01]  /*0f50*/  IABS R0, R0 ;  /* 0x0000000000007213 */ /* 0x000fe20000000000 */
[----:B------:R-:W-:-:S03]  /*0f60*/  UIMAD UR8, UR8, UR18, URZ ;  /* 0x00000012080872a4 */ /* 0x000fc6000f8e023f */
[----:B------:R-:W-:Y:S01]  /*0f70*/  R2UR UR9, R0 ;  /* 0x00000000000972ca */ /* 0x000fe200000e0000 */
[----:B------:R-:W-:-:S12]  /*0f80*/  UIMAD.WIDE.U32 UR4, UR5, UR8, UR4 ;  /* 0x00000008050472a5 */ /* 0x000fd8000f8e0004 */
[----:B------:R-:W-:-:S04]  /*0f90*/  UIMAD.WIDE.U32 UR4, UR5, UR9, URZ ;  /* 0x00000009050472a5 */ /* 0x000fc8000f8e003f */
[----:B------:R-:W-:-:S04]  /*0fa0*/  UIADD3 UR4, -UR5, URZ, URZ ;  /* 0x0000003f05047290 */ /* 0x000fc8000fffe13f */
[----:B------:R-:W-:-:S04]  /*0fb0*/  UIMAD UR4, UR18, UR4, UR9 ;  /* 0x00000004120472a4 */ /* 0x000fc8000f8e0209 */
[----:B------:R-:W-:-:S11]  /*0fc0*/  UISETP.GT.U32.AND UP1, UPT, UR18, UR4, UPT ;  /* 0x000000041200728c */ /* 0x000fd6000bf24070 */
[----:B------:R-:W-:Y:S02]  /*0fd0*/  @!UP1 UIADD3 UR4, UR4, -UR18, URZ ;  /* 0x8000001204049290 */ /* 0x000fe4000fffe03f */
[----:B------:R-:W-:Y:S02]  /*0fe0*/  @!UP1 UIADD3 UR5, UR5, 0x1, URZ ;  /* 0x0000000105059890 */ /* 0x000fe4000fffe03f */
[----:B------:R-:W-:Y:S02]  /*0ff0*/  UISETP.GE.U32.AND UP0, UPT, UR4, UR18, UPT ;  /* 0x000000120400728c */ /* 0x000fe4000bf06070 */
[----:B------:R-:W-:-:S04]  /*1000*/  ULOP3.LUT UR4, UR17, UR46, URZ, 0x3c, !UPT ;  /* 0x0000002e11047292 */ /* 0x000fc8000f8e3c3f */
[----:B------:R-:W-:Y:S02]  /*1010*/  UISETP.GE.AND UP1, UPT, UR4, URZ, UPT ;  /* 0x0000003f0400728c */ /* 0x000fe4000bf26270 */
[----:B------:R-:W-:-:S03]  /*1020*/  UIADD3 UR4, -UR11, URZ, URZ ;  /* 0x0000003f0b047290 */ /* 0x000fc6000fffe13f */
[----:B------:R-:W-:Y:S02]  /*1030*/  @UP0 UIADD3 UR5, UR5, 0x1, URZ ;  /* 0x0000000105050890 */ /* 0x000fe4000fffe03f */
[----:B------:R-:W-:Y:S02]  /*1040*/  UISETP.NE.AND UP0, UPT, UR46, URZ, UPT ;  /* 0x0000003f2e00728c */ /* 0x000fe4000bf05270 */
[----:B------:R-:W-:-:S03]  /*1050*/  UIMAD UR44, UR7, UR4, UR44 ;  /* 0x00000004072c72a4 */ /* 0x000fc6000f8e022c */
[----:B------:R-:W-:Y:S01]  /*1060*/  UMOV UR23, UR5 ;  /* 0x0000000500177c82 */ /* 0x000fe20008000000 */
[----:B------:R-:W-:Y:S02]  /*1070*/  UIADD3 UR5, -UR17, URZ, URZ ;  /* 0x0000003f11057290 */ /* 0x000fe4000fffe13f */
[----:B------:R-:W-:Y:S02]  /*1080*/  @!UP1 UIADD3 UR23, -UR23, URZ, URZ ;  /* 0x0000003f17179290 */ /* 0x000fe4000fffe13f */
[----:B------:R-:W-:Y:S02]  /*1090*/  UIMAD UR45, UR45, UR5, UR11 ;  /* 0x000000052d2d72a4 */ /* 0x000fe4000f8e020b */
[----:B------:R-:W-:-:S04]  /*10a0*/  @!UP0 ULOP3.LUT UR23, URZ, UR46, URZ, 0x33, !UPT ;  /* 0x0000002e3f178292 */ /* 0x000fc8000f8e333f */
[----:B------:R-:W-:-:S04]  /*10b0*/  UIADD3 UR8, -UR23, URZ, URZ ;  /* 0x0000003f17087290 */ /* 0x000fc8000fffe13f */
[----:B------:R-:W-:Y:S01]  /*10c0*/  UIMAD UR46, UR46, UR8, UR17 ;  /* 0x000000082e2e72a4 */ /* 0x000fe2000f8e0211 */
[----:B------:R-:W-:Y:S11]  /*10d0*/  @!P1 BRA `(.L_x_12) ;  /* 0x00000000000c9947 */ /* 0x000ff60003800000 */
[----:B------:R-:W-:Y:S01]  /*10e0*/  UCGABAR_WAIT ;  /* 0x0000000000007dc7 */ /* 0x000fe20008000000 */
[----:B------:R-:W-:Y:S01]  /*10f0*/  CCTL.IVALL ;  /* 0x00000000ff00798f */ /* 0x000fe20002000000 */
[----:B------:R-:W-:Y:S05]  /*1100*/  BRA `(.L_x_13) ;  /* 0x0000000000047947 */ /* 0x000fea0003800000 */
.L_x_12:
[----:B------:R-:W-:Y:S06]  /*1110*/  BAR.SYNC.DEFER_BLOCKING 0x0 ;  /* 0x0000000000007b1d */ /* 0x000fec0000010000 */
.L_x_13:
[----:B------:R-:W-:Y:S01]  /*1120*/  ULDC UR52, c[0x0][0x294] ;  /* 0x0000a50000347ab9 */ /* 0x000fe20000000800 */
[----:B------:R-:W-:Y:S01]  /*1130*/  ISETP.NE.AND P0, PT, RZ, UR10, PT ;  /* 0x0000000aff007c0c */ /* 0x000fe2000bf05270 */
[----:B------:R-:W-:-:S04]  /*1140*/  UIADD3 UR4, UR52, 0x1f, URZ ;  /* 0x0000001f34047890 */ /* 0x000fc8000fffe03f */
[----:B------:R-:W-:-:S04]  /*1150*/  USHF.R.S32.HI UR5, URZ, 0x1f, UR4 ;  /* 0x0000001f3f057899 */ /* 0x000fc80008011404 */
[----:B------:R-:W-:-:S04]  /*1160*/  ULEA.HI UR5, UR5, UR4, URZ, 0x5 ;  /* 0x0000000405057291 */ /* 0x000fc8000f8f283f */
[----:B------:R-:W-:Y:S01]  /*1170*/  USHF.R.S32.HI UR47, URZ, 0x5, UR5 ;  /* 0x000000053f2f7899 */ /* 0x000fe20008011405 */
[----:B------:R-:W-:Y:S11]  /*1180*/  @!P0 BRA `(.L_x_14) ;  /* 0x0000016000308947 */ /* 0x000ff60003800000 */
[----:B------:R-:W-:-:S06]  /*1190*/  UISETP.NE.AND UP0, UPT, UR10, 0x1, UPT ;  /* 0x000000010a00788c */ /* 0x000fcc000bf05270 */
[----:B------:R-:W-:-:S13]  /*11a0*/  PLOP3.LUT P0, PT, PT, PT, UP0, 0x80, 0x0 ;  /* 0x000000000000781c */ /* 0x000fda0003f0f008 */
[----:B------:R-:W-:Y:S05]  /*11b0*/  @P0 EXIT ;  /* 0x000000000000094d */ /* 0x000fea0003800000 */
[----:B------:R0:W-:Y:S01]  /*11c0*/  STL [R1], RZ ;  /* 0x000000ff01007387 */ /* 0x0001e20000100800 */
[----:B------:R-:W-:Y:S01]  /*11d0*/  UISETP.GE.AND UP0, UPT, UR52, 0x1, UPT ;  /* 0x000000013400788c */ /* 0x000fe2000bf06270 */
[----:B------:R-:W-:Y:S01]  /*11e0*/  CS2R R86, SRZ ;  /* 0x0000000000567805 */ /* 0x000fe2000001ff00 */
[----:B------:R-:W-:Y:S01]  /*11f0*/  UMOV UR4, URZ ;  /* 0x0000003f00047c82 */ /* 0x000fe20008000000 */
[----:B------:R0:W-:Y:S01]  /*1200*/  STL [R1+0x4], RZ ;  /* 0x000004ff01007387 */ /* 0x0001e20000100800 */
[----:B------:R-:W-:Y:S02]  /*1210*/  CS2R R152, SRZ ;  /* 0x0000000000987805 */ /* 0x000fe4000001ff00 */
[----:B------:R-:W-:Y:S02]  /*1220*/  CS2R R154, SRZ ;  /* 0x00000000009a7805 */ /* 0x000fe4000001ff00 */
[----:B------:R-:W-:Y:S01]  /*1230*/  PLOP3.LUT P0, PT, PT, PT, UP0, 0x80, 0x0 ;  /* 0x000000000000781c */ /* 0x000fe20003f0f008 */
[----:B------:R0:W-:Y:S01]  /*1240*/  STL [R1+0x8], RZ ;  /* 0x000008ff01007387 */ /* 0x0001e20000100800 */
[----:B------:R-:W-:-:S02]  /*1250*/  CS2R R156, SRZ ;  /* 0x00000000009c7805 */ /* 0x000fc4000001ff00 */
[----:B------:R-:W-:Y:S02]  /*1260*/  CS2R R158, SRZ ;  /* 0x00000000009e7805 */ /* 0x000fe4000001ff00 */
[----:B------:R-:W-:Y:S01]  /*1270*/  CS2R R160, SRZ ;  /* 0x0000000000a07805 */ /* 0x000fe2000001ff00 */
[----:B------:R0:W-:Y:S01]  /*1280*/  STL [R1+0xc], RZ ;  /* 0x00000cff01007387 */ /* 0x0001e20000100800 */
[----:B------:R-:W-:Y:S02]  /*1290*/  CS2R R162, SRZ ;  /* 0x0000000000a27805 */ /* 0x000fe4000001ff00 */
[----:B------:R-:W-:Y:S02]  /*12a0*/  CS2R R164, SRZ ;  /* 0x0000000000a47805 */ /* 0x000fe4000001ff00 */
[----:B------:R-:W-:Y:S01]  /*12b0*/  CS2R R166, SRZ ;  /* 0x0000000000a67805 */ /* 0x000fe2000001ff00 */
        /* <DEDUP_REMOVED lines=116> */
[----:B------:R0:W-:Y:S04]  /*1a00*/  STL [R1+0x84], RZ ;  /* 0x000084ff01007387 */ /* 0x0001e80000100800 */
        /* <DEDUP_REMOVED lines=29> */
[----:B------:R0:W-:Y:S01]  /*1be0*/  STL [R1+0xfc], RZ ;  /* 0x0000fcff01007387 */ /* 0x0001e20000100800 */
[----:B------:R-:W-:Y:S05]  /*1bf0*/  @!P0 BRA `(.L_x_15) ;  /* 0x0000000c00f48947 */ /* 0x000fea0003800000 */
[----:B------:R-:W-:-:S04]  /*1c00*/  ULOP3.LUT UR4, UR15, 0x1, URZ, 0xfc, !UPT ;  /* 0x000000010f047892 */ /* 0x000fc8000f8efc3f */
[----:B------:R-:W-:-:S06]  /*1c10*/  UISETP.NE.AND UP0, UPT, UR4, 0x3, UPT ;  /* 0x000000030400788c */ /* 0x000fcc000bf05270 */
[----:B------:R-:W-:-:S13]  /*1c20*/  PLOP3.LUT P1, PT, PT, PT, UP0, 0x80, 0x0 ;  /* 0x000000000000781c */ /* 0x000fda0003f2f008 */
[----:B------:R-:W-:Y:S05]  /*1c30*/  @!P1 BRA `(.L_x_16) ;  /* 0x0000000000049947 */ /* 0x000fea0003800000 */
[----:B------:R-:W-:Y:S01]  /*1c40*/  BPT.TRAP 0x1 ;  /* 0x000000040000795c */ /* 0x000fe20000300000 */
.L_x_16:
[----:B------:R-:W1:Y:S01]  /*1c50*/  S2UR UR5, SR_CgaCtaId ;  /* 0x00000000000579c3 */ /* 0x000e620000008800 */
[----:B------:R-:W-:Y:S01]  /*1c60*/  SHF.L.U32 R0, RZ, 0x1f, RZ ;  /* 0x0000001fff007819 */ /* 0x000fe200000006ff */
[----:B------:R-:W-:Y:S02]  /*1c70*/  UMOV UR4, 0x400 ;  /* 0x0000040000047882 */ /* 0x000fe40000000000 */
[----:B-1----:R-:W-:-:S12]  /*1c80*/  ULEA UR6, UR5, UR4, 0x18 ;  /* 0x0000000405067291 */ /* 0x002fd8000f8ec03f */
.L_x_17:
[----:B-1----:R-:W-:-:S04]  /*1c90*/  IMAD.U32 R3, RZ, RZ, UR6 ;  /* 0x00000006ff037e24 */ /* 0x002fc8000f8e00ff */
[----:B------:R1:W2:Y:S03]  /*1ca0*/  SYNCS.PHASECHK.TRANS64.TRYWAIT P1, [R3+URZ+0x36000], R0 ;  /* 0x03600000030075a7 */ /* 0x0002a6000802017f */
[----:B--2---:R-:W-:Y:S05]  /*1cb0*/  @!P1 NANOSLEEP.SYNCS 0x989680 ;  /* 0x009896800000995d */ /* 0x004fea0003900000 */
[----:B------:R-:W2:Y:S02]  /*1cc0*/  @!P1 SYNCS.PHASECHK.TRANS64 P1, [R3+URZ+0x36000], R0 ;  /* 0x03600000030095a7 */ /* 0x000ea4000802007f */
[----:B--2---:R-:W-:Y:S05]  /*1cd0*/  @!P1 BRA `(.L_x_17) ;  /* 0xfffffffc00ec9947 */ /* 0x004fea000383ffff */
[----:B------:R-:W-:Y:S01]  /*1ce0*/  UIADD3 UR4, UR6, 0x24000, URZ ;  /* 0x0002400006047890 */ /* 0x000fe2000fffe03f */
[----:B------:R-:W-:Y:S01]  /*1cf0*/  WARPGROUP.ARRIVE ;  /* 0x00000000000079c5 */ /* 0x000fe20000000000 */
[----:B------:R-:W-:Y:S02]  /*1d00*/  UMOV UR7, 0x40000040 ;  /* 0x4000004000077882 */ /* 0x000fe40000000000 */
[----:B------:R-:W-:Y:S02]  /*1d10*/  USHF.R.U32.HI UR5, URZ, 0x4, UR4 ;  /* 0x000000043f057899 */ /* 0x000fe40008011604 */
[----:B------:R-:W-:Y:S02]  /*1d20*/  USHF.R.U32.HI UR4, URZ, 0x4, UR6 ;  /* 0x000000043f047899 */ /* 0x000fe40008011606 */
[----:B------:R-:W-:Y:S02]  /*1d30*/  ULOP3.LUT UR5, UR5, 0x3fff, URZ, 0xc0, !UPT ;  /* 0x00003fff05057892 */ /* 0x000fe4000f8ec03f */
[----:B------:R-:W-:-:S02]  /*1d40*/  ULOP3.LUT UR8, UR4, 0x3fff, URZ, 0xc0, !UPT ;  /* 0x00003fff04087892 */ /* 0x000fc4000f8ec03f */
[----:B------:R-:W-:-:S03]  /*1d50*/  ULOP3.LUT UR9, UR5, 0x1000000, URZ, 0xfc, !UPT ;  /* 0x0100000005097892 */ /* 0x000fc6000f8efc3f */
[----:B------:R-:W-:Y:S02]  /*1d60*/  UMOV UR5, 0x40000040 ;  /* 0x4000004000057882 */ /* 0x000fe40000000000 */
[----:B------:R-:W-:Y:S02]  /*1d70*/  UMOV UR4, UR8 ;  /* 0x0000000800047c82 */ /* 0x000fe40008000000 */
[----:B------:R-:W-:Y:S02]  /*1d80*/  UMOV UR6, UR9 ;  /* 0x0000000900067c82 */ /* 0x000fe40008000000 */
[----:B------:R-:W-:Y:S01]  /*1d90*/  HGMMA.64x128x16.F32 R72, gdesc[UR4].tnspA.tnspB, RZ, !UPT, gsb0 ;  /* 0x61e00000044879f0 */ /* 0x000fe2000c0008ff */
[----:B------:R-:W-:Y:S01]  /*1da0*/  UIADD3 UR4, UR8, 0x100, URZ ;  /* 0x0000010008047890 */ /* 0x000fe2000fffe03f */
[----:B------:R-:W-:Y:S01]  /*1db0*/  UMOV UR5, 0x40000040 ;  /* 0x4000004000057882 */ /* 0x000fe20000000000 */
[----:B------:R-:W-:Y:S02]  /*1dc0*/  WARPGROUP.DEPBAR.LE gsb0, 0x0 ;  /* 0x00008000000079c5 */ /* 0x000fe40000010000 */
[----:B------:R-:W-:Y:S01]  /*1dd0*/  WARPGROUP.ARRIVE ;  /* 0x00000000000079c5 */ /* 0x000fe20000000000 */
[----:B------:R-:W-:-:S02]  /*1de0*/  IMAD.MOV.U32 R52, RZ, RZ, R88 ;  /* 0x000000ffff347224 */ /* 0x000fc400078e0058 */
[----:B------:R-:W-:Y:S02]  /*1df0*/  IMAD.MOV.U32 R51, RZ, RZ, R89 ;  /* 0x000000ffff337224 */ /* 0x000fe400078e0059 */
[----:B------:R-:W-:Y:S02]  /*1e00*/  IMAD.MOV.U32 R50, RZ, RZ, R90 ;  /* 0x000000ffff327224 */ /* 0x000fe400078e005a */
[----:B------:R-:W-:Y:S01]  /*1e10*/  HGMMA.64x128x16.F32 R152, gdesc[UR4].tnspA.tnspB, RZ, !UPT, gsb0 ;  /* 0x61e00000049879f0 */ /* 0x000fe2000c0008ff */
[----:B------:R-:W-:Y:S01]  /*1e20*/  UIADD3 UR4, UR8, 0x200, URZ ;  /* 0x0000020008047890 */ /* 0x000fe2000fffe03f */
[----:B------:R-:W-:Y:S01]  /*1e30*/  IMAD.MOV.U32 R49, RZ, RZ, R91 ;  /* 0x000000ffff317224 */ /* 0x000fe200078e005b */
[----:B------:R-:W-:Y:S01]  /*1e40*/  UMOV UR5, 0x40000040 ;  /* 0x4000004000057882 */ /* 0x000fe20000000000 */
[----:B------:R-:W-:Y:S02]  /*1e50*/  IMAD.MOV.U32 R48, RZ, RZ, R92 ;  /* 0x000000ffff307224 */ /* 0x000fe400078e005c */
[----:B------:R-:W-:-:S02]  /*1e60*/  IMAD.MOV.U32 R47, RZ, RZ, R93 ;  /* 0x000000ffff2f7224 */ /* 0x000fc400078e005d */
[----:B------:R-:W-:Y:S02]  /*1e70*/  IMAD.MOV.U32 R46, RZ, RZ, R94 ;  /* 0x000000ffff2e7224 */ /* 0x000fe400078e005e */
[----:B------:R-:W-:Y:S02]  /*1e80*/  IMAD.MOV.U32 R45, RZ, RZ, R95 ;  /* 0x000000ffff2d7224 */ /* 0x000fe400078e005f */
[----:B------:R-:W-:Y:S02]  /*1e90*/  IMAD.MOV.U32 R44, RZ, RZ, R96 ;  /* 0x000000ffff2c7224 */ /* 0x000fe400078e0060 */
[----:B------:R-:W-:Y:S02]  /*1ea0*/  IMAD.MOV.U32 R43, RZ, RZ, R97 ;  /* 0x000000ffff2b7224 */ /* 0x000fe400078e0061 */
        /* <DEDUP_REMOVED lines=35> */
[----:B-1----:R-:W-:Y:S02]  /*20e0*/  IMAD.MOV.U32 R3, RZ, RZ, R133 ;  /* 0x000000ffff037224 */ /* 0x002fe400078e0085 */
        /* <DEDUP_REMOVED lines=22> */
[----:B------:R-:W-:Y:S01]  /*2250*/  IMAD.MOV.U32 R220, RZ, RZ, R36 ;  /* 0x000000ffffdc7224 */ /* 0x000fe200078e0024 */
[----:B------:R-:W-:Y:S02]  /*2260*/  WARPGROUP.DEPBAR.LE gsb0, 0x0 ;  /* 0x00008000000079c5 */ /* 0x000fe40000010000 */
[----:B------:R-:W-:Y:S01]  /*2270*/  WARPGROUP.ARRIVE ;  /* 0x00000000000079c5 */ /* 0x000fe20000000000 */
[----:B------:R1:W-:Y:S01]  /*2280*/  STL.64 [R1+0x168], R214 ;  /* 0x000168d601007387 */ /* 0x0003e20000100a00 */
[----:B------:R-:W-:Y:S02]  /*2290*/  IMAD.MOV.U32 R221, RZ, RZ, R35 ;  /* 0x000000ffffdd7224 */ /* 0x000fe400078e0023 */
[----:B------:R-:W-:Y:S01]  /*22a0*/  IMAD.MOV.U32 R222, RZ, RZ, R34 ;  /* 0x000000ffffde7224 */ /* 0x000fe200078e0022 */
[----:B------:R2:W-:Y:S01]  /*22b0*/  STL.64 [R1+0x160], R212 ;  /* 0x000160d401007387 */ /* 0x0005e20000100a00 */
[----:B------:R-:W-:Y:S01]  /*22c0*/  HGMMA.64x128x16.F32 R88, gdesc[UR4].tnspA.tnspB, RZ, !UPT, gsb0 ;  /* 0x61e00000045879f0 */ /* 0x000fe2000c0008ff */
[----:B------:R-:W-:Y:S01]  /*22d0*/  UIADD3 UR4, UR8, 0x300, URZ ;  /* 0x0000030008047890 */ /* 0x000fe2000fffe03f */
[----:B------:R-:W-:Y:S01]  /*22e0*/  IMAD.MOV.U32 R223, RZ, RZ, R33 ;  /* 0x000000ffffdf7224 */ /* 0x000fe200078e0021 */
[----:B------:R3:W-:Y:S01]  /*22f0*/  STL.64 [R1+0x158], R210 ;  /* 0x000158d201007387 */ /* 0x0007e20000100a00 */
[----:B------:R-:W-:Y:S01]  /*2300*/  IMAD.MOV.U32 R224, RZ, RZ, R32 ;  /* 0x000000ffffe07224 */ /* 0x000fe200078e0020 */
[----:B------:R-:W-:Y:S01]  /*2310*/  UMOV UR5, 0x40000040 ;  /* 0x4000004000057882 */ /* 0x000fe20000000000 */
[----:B------:R-:W-:Y:S01]  /*2320*/  IMAD.MOV.U32 R225, RZ, RZ, R31 ;  /* 0x000000ffffe17224 */ /* 0x000fe200078e001f */
[----:B------:R4:W-:Y:S01]  /*2330*/  STL.64 [R1+0x150], R208 ;  /* 0x000150d001007387 */ /* 0x0009e20000100a00 */
[----:B-1----:R-:W-:-:S02]  /*2340*/  IMAD.MOV.U32 R214, RZ, RZ, R42 ;  /* 0x000000ffffd67224 */ /* 0x002fc400078e002a */
[----:B------:R-:W-:Y:S01]  /*2350*/  IMAD.MOV.U32 R215, RZ, RZ, R41 ;  /* 0x000000ffffd77224 */ /* 0x000fe200078e0029 */
[----:B------:R1:W-:Y:S01]  /*2360*/  STL.64 [R1+0x148], R206 ;  /* 0x000148ce01007387 */ /* 0x0003e20000100a00 */
[----:B--2---:R-:W-:Y:S02]  /*2370*/  IMAD.MOV.U32 R212, RZ, RZ, R44 ;  /* 0x000000ffffd47224 */ /* 0x004fe400078e002c */
[----:B------:R-:W-:Y:S01]  /*2380*/  IMAD.MOV.U32 R213, RZ, RZ, R43 ;  /* 0x000000ffffd57224 */ /* 0x000fe200078e002b */
[----:B------:R2:W-:Y:S01]  /*2390*/  STL.64 [R1+0x140], R204 ;  /* 0x000140cc01007387 */ /* 0x0005e20000100a00 */
[----:B---3--:R-:W-:Y:S02]  /*23a0*/  IMAD.MOV.U32 R210, RZ, RZ, R46 ;  /* 0x000000ffffd27224 */ /* 0x008fe400078e002e */
[----:B------:R-:W-:Y:S01]  /*23b0*/  IMAD.MOV.U32 R211, RZ, RZ, R45 ;  /* 0x000000ffffd37224 */ /* 0x000fe200078e002d */
[----:B------:R3:W-:Y:S01]  /*23c0*/  STL.64 [R1+0x138], R202 ;  /* 0x000138ca01007387 */ /* 0x0007e20000100a00 */
[----:B----4-:R-:W-:-:S02]  /*23d0*/  IMAD.MOV.U32 R208, RZ, RZ, R48 ;  /* 0x000000ffffd07224 */ /* 0x010fc400078e0030 */
[----:B------:R-:W-:Y:S01]  /*23e0*/  IMAD.MOV.U32 R209, RZ, RZ, R47 ;  /* 0x000000ffffd17224 */ /* 0x000fe200078e002f */
[----:B------:R4:W-:Y:S01]  /*23f0*/  STL.64 [R1+0x130], R200 ;  /* 0x000130c801007387 */ /* 0x0009e20000100a00 */
[----:B-1----:R-:W-:Y:S02]  /*2400*/  IMAD.MOV.U32 R206, RZ, RZ, R50 ;  /* 0x000000ffffce7224 */ /* 0x002fe400078e0032 */
[----:B------:R-:W-:Y:S01]  /*2410*/  IMAD.MOV.U32 R207, RZ, RZ, R49 ;  /* 0x000000ffffcf7224 */ /* 0x000fe200078e0031 */
[----:B------:R1:W-:Y:S01]  /*2420*/  STL.64 [R1+0x128], R198 ;  /* 0x000128c601007387 */ /* 0x0003e20000100a00 */
[----:B--2---:R-:W-:Y:S02]  /*2430*/  IMAD.MOV.U32 R204, RZ, RZ, R52 ;  /* 0x000000ffffcc7224 */ /* 0x004fe400078e0034 */
[----:B------:R-:W-:Y:S01]  /*2440*/  IMAD.MOV.U32 R205, RZ, RZ, R51 ;  /* 0x000000ffffcd7224 */ /* 0x000fe200078e0033 */
[----:B------:R2:W-:Y:S01]  /*2450*/  STL.64 [R1+0x120], R196 ;  /* 0x000120c401007387 */ /* 0x0005e20000100a00 */
[----:B---3--:R-:W-:-:S02]  /*2460*/  IMAD.MOV.U32 R202, RZ, RZ, R54 ;  /* 0x000000ffffca7224 */ /* 0x008fc400078e0036 */
[----:B------:R-:W-:Y:S01]  /*2470*/  IMAD.MOV.U32 R203, RZ, RZ, R53 ;  /* 0x000000ffffcb7224 */ /* 0x000fe200078e0035 */
[----:B------:R3:W-:Y:S01]  /*2480*/  STL.64 [R1+0x118], R194 ;  /* 0x000118c201007387 */ /* 0x0007e20000100a00 */
[----:B----4-:R-:W-:Y:S02]  /*2490*/  IMAD.MOV.U32 R200, RZ, RZ, R56 ;  /* 0x000000ffffc87224 */ /* 0x010fe400078e0038 */
[----:B------:R-:W-:Y:S01]  /*24a0*/  IMAD.MOV.U32 R201, RZ, RZ, R55 ;  /* 0x000000ffffc97224 */ /* 0x000fe200078e0037 */
[----:B------:R4:W-:Y:S01]  /*24b0*/  STL.64 [R1+0x110], R192 ;  /* 0x000110c001007387 */ /* 0x0009e20000100a00 */
[----:B-1----:R-:W-:Y:S02]  /*24c0*/  IMAD.MOV.U32 R198, RZ, RZ, R58 ;  /* 0x000000ffffc67224 */ /* 0x002fe400078e003a */
[----:B------:R-:W-:Y:S01]  /*24d0*/  IMAD.MOV.U32 R199, RZ, RZ, R57 ;  /* 0x000000ffffc77224 */ /* 0x000fe200078e0039 */
[----:B------:R1:W-:Y:S01]  /*24e0*/  STL.64 [R1+0x108], R190 ;  /* 0x000108be01007387 */ /* 0x0003e20000100a00 */
[----:B--2---:R-:W-:-:S02]  /*24f0*/  IMAD.MOV.U32 R196, RZ, RZ, R60 ;  /* 0x000000ffffc47224 */ /* 0x004fc400078e003c */
[----:B------:R-:W-:Y:S01]  /*2500*/  IMAD.MOV.U32 R197, RZ, RZ, R59 ;  /* 0x000000ffffc57224 */ /* 0x000fe200078e003b */
[----:B------:R2:W-:Y:S01]  /*2510*/  STL.64 [R1+0x100], R188 ;  /* 0x000100bc01007387 */ /* 0x0005e20000100a00 */
[----:B---3--:R-:W-:Y:S02]  /*2520*/  IMAD.MOV.U32 R194, RZ, RZ, R62 ;  /* 0x000000ffffc27224 */ /* 0x008fe400078e003e */
[----:B------:R-:W-:Y:S02]  /*2530*/  IMAD.MOV.U32 R195, RZ, RZ, R61 ;  /* 0x000000ffffc37224 */ /* 0x000fe400078e003d */
[----:B----4-:R-:W-:Y:S02]  /*2540*/  IMAD.MOV.U32 R192, RZ, RZ, R64 ;  /* 0x000000ffffc07224 */ /* 0x010fe400078e0040 */
[----:B------:R-:W-:Y:S02]  /*2550*/  IMAD.MOV.U32 R193, RZ, RZ, R63 ;  /* 0x000000ffffc17224 */ /* 0x000fe400078e003f */
[----:B-1----:R-:W-:-:S02]  /*2560*/  IMAD.MOV.U32 R190, RZ, RZ, R66 ;  /* 0x000000ffffbe7224 */ /* 0x002fc400078e0042 */
[----:B------:R-:W-:Y:S02]  /*2570*/  IMAD.MOV.U32 R191, RZ, RZ, R65 ;  /* 0x000000ffffbf7224 */ /* 0x000fe400078e0041 */
[----:B--2---:R-:W-:Y:S02]  /*2580*/  IMAD.MOV.U32 R188, RZ, RZ, R68 ;  /* 0x000000ffffbc7224 */ /* 0x004fe400078e0044 */
        /* <DEDUP_REMOVED lines=26> */
[----:B------:R-:W-:Y:S01]  /*2730*/  IMAD.MOV.U32 R251, RZ, RZ, R0 ;  /* 0x000000fffffb7224 */ /* 0x000fe200078e0000 */
[----:B------:R-:W-:Y:S02]  /*2740*/  WARPGROUP.DEPBAR.LE gsb0, 0x0 ;  /* 0x00008000000079c5 */ /* 0x000fe40000010000 */
[----:B------:R-:W-:-:S06]  /*2750*/  WARPGROUP.ARRIVE ;  /* 0x00000000000079c5 */ /* 0x000fcc0000000000 */
[----:B------:R-:W-:Y:S01]  /*2760*/  HGMMA.64x128x16.F32 R24, gdesc[UR4].tnspA.tnspB, RZ, !UPT, gsb0 ;  /* 0x61e00000041879f0 */ /* 0x000fe2000c0008ff */
[----:B------:R-:W-:Y:S02]  /*2770*/  UIADD3 UR4, UR8, 0x80, URZ ;  /* 0x0000008008047890 */ /* 0x000fe4000fffe03f */
[----:B------:R-:W-:Y:S01]  /*2780*/  UIADD3 UR6, UR9, 0x80, URZ ;  /* 0x0000008009067890 */ /* 0x000fe2000fffe03f */
[----:B------:R-:W-:Y:S01]  /*2790*/  UMOV UR5, 0x40000040 ;  /* 0x4000004000057882 */ /* 0x000fe20000000000 */
[----:B------:R-:W-:Y:S01]  /*27a0*/  UMOV UR7, 0x40000040 ;  /* 0x4000004000077882 */ /* 0x000fe20000000000 */
[----:B------:R-:W-:Y:S02]  /*27b0*/  WARPGROUP.DEPBAR.LE gsb0, 0x0 ;  /* 0x00008000000079c5 */ /* 0x000fe40000010000 */
[----:B------:R-:W-:-:S06]  /*27c0*/  WARPGROUP.ARRIVE ;  /* 0x00000000000079c5 */ /* 0x000fcc0000000000 */
[----:B------:R-:W-:Y:S03]  /*27d0*/  HGMMA.64x128x16.F32 R188, gdesc[UR4].tnspA.tnspB, R188, gsb0 ;  /* 0x61e0000004bc79f0 */ /* 0x000fe600080008bc */
[----:B------:R-:W-:Y:S02]  /*27e0*/  WARPGROUP.DEPBAR.LE gsb0, 0x0 ;  /* 0x00008000000079c5 */ /* 0x000fe40000010000 */
[----:B------:R-:W-:Y:S04]  /*27f0*/  STL.64 [R1], R188 ;  /* 0x000000bc01007387 */ /* 0x000fe80000100a00 */
[----:B------:R-:W-:Y:S04]  /*2800*/  STL.64 [R1+0x8], R190 ;  /* 0x000008be01007387 */ /* 0x000fe80000100a00 */
        /* <DEDUP_REMOVED lines=11> */
[----:B------:R1:W-:Y:S04]  /*28c0*/  STL.64 [R1+0x68], R214 ;  /* 0x000068d601007387 */ /* 0x0003e80000100a00 */
        /* <DEDUP_REMOVED lines=18> */
[----:B-1----:R-:W3:Y:S04]  /*29f0*/  LDL.LU.64 R214, [R1+0x168] ;  /* 0x0001680001d67983 */ /* 0x002ee80000300a00 */
[----:B------:R-:W3:Y:S04]  /*2a00*/  LDL.LU.64 R212, [R1+0x160] ;  /* 0x0001600001d47983 */ /* 0x000ee80000300a00 */
        /* <DEDUP_REMOVED lines=11> */
[----:B------:R-:W3:Y:S01]  /*2ac0*/  LDL.LU.64 R188, [R1+0x100] ;  /* 0x0001000001bc7983 */ /* 0x000ee20000300a00 */
[----:B------:R-:W-:Y:S01]  /*2ad0*/  UIADD3 UR4, UR8, 0x180, URZ ;  /* 0x0000018008047890 */ /* 0x000fe2000fffe03f */
[----:B------:R-:W-:Y:S01]  /*2ae0*/  UMOV UR5, 0x40000040 ;  /* 0x4000004000057882 */ /* 0x000fe20000000000 */
[----:B---3--:R-:W-:-:S07]  /*2af0*/  WARPGROUP.ARRIVE ;  /* 0x00000000000079c5 */ /* 0x008fce0000000000 */
[----:B------:R-:W-:Y:S01]  /*2b00*/  HGMMA.64x128x16.F32 R152, gdesc[UR4].tnspA.tnspB, R152, gsb0 ;  /* 0x61e00000049879f0 */ /* 0x000fe20008000898 */
[----:B------:R-:W-:Y:S01]  /*2b10*/  UIADD3 UR4, UR8, 0x280, URZ ;  /* 0x0000028008047890 */ /* 0x000fe2000fffe03f */
[----:B------:R-:W-:Y:S01]  /*2b20*/  UMOV UR5, 0x40000040 ;  /* 0x4000004000057882 */ /* 0x000fe20000000000 */
[----:B------:R-:W-:Y:S02]  /*2b30*/  WARPGROUP.DEPBAR.LE gsb0, 0x0 ;  /* 0x00008000000079c5 */ /* 0x000fe40000010000 */
[----:B------:R-:W-:-:S07]  /*2b40*/  WARPGROUP.ARRIVE ;  /* 0x00000000000079c5 */ /* 0x000fce0000000000 */
[----:B------:R-:W-:Y:S01]  /*2b50*/  HGMMA.64x128x16.F32 R88, gdesc[UR4].tnspA.tnspB, R88, gsb0 ;  /* 0x61e00000045879f0 */ /* 0x000fe20008000858 */
[----:B------:R-:W-:Y:S01]  /*2b60*/  UIADD3 UR4, UR8, 0x380, URZ ;  /* 0x0000038008047890 */ /* 0x000fe2000fffe03f */
[----:B------:R-:W-:Y:S01]  /*2b70*/  UMOV UR5, 0x40000040 ;  /* 0x4000004000057882 */ /* 0x000fe20000000000 */
[----:B------:R-:W-:Y:S02]  /*2b80*/  WARPGROUP.DEPBAR.LE gsb0, 0x0 ;  /* 0x00008000000079c5 */ /* 0x000fe40000010000 */
[----:B------:R-:W-:-:S07]  /*2b90*/  WARPGROUP.ARRIVE ;  /* 0x00000000000079c5 */ /* 0x000fce0000000000 */
[----:B------:R-:W-:Y:S01]  /*2ba0*/  HGMMA.64x128x16.F32 R24, gdesc[UR4].tnspA.tnspB, R24, gsb0 ;  /* 0x61e00000041879f0 */ /* 0x000fe20008000818 */
[----:B--2---:R-:W-:Y:S02]  /*2bb0*/  UMOV UR4, 0x1 ;  /* 0x0000000100047882 */ /* 0x004fe40000000000 */
[----:B------:R-:W-:-:S03]  /*2bc0*/  WARPGROUP.DEPBAR.LE gsb0, 0x0 ;  /* 0x00008000000079c5 */ /* 0x000fc60000010000 */
.L_x_15:
[----:B------:R-:W-:-:S04]  /*2bd0*/  UISETP.LT.AND UP0, UPT, UR47, 0x1, UPT ;  /* 0x000000012f00788c */ /* 0x000fc8000bf01270 */
[----:B------:R-:W-:-:S04]  /*2be0*/  USEL UR5, UR47, 0x1, UP0 ;  /* 0x000000012f057887 */ /* 0x000fc80008000000 */
[----:B------:R-:W-:-:S04]  /*2bf0*/  UIADD3 UR47, -UR5, UR47, URZ ;  /* 0x0000002f052f7290 */ /* 0x000fc8000fffe13f */
[----:B------:R-:W-:-:S06]  /*2c00*/  UISETP.GE.AND UP0, UPT, UR47, 0x1, UPT ;  /* 0x000000012f00788c */ /* 0x000fcc000bf06270 */
[----:B------:R-:W-:-:S13]  /*2c10*/  PLOP3.LUT P1, PT, PT, PT, UP0, 0x80, 0x0 ;  /* 0x000000000000781c */ /* 0x000fda0003f2f008 */
[----:B------:R-:W-:Y:S05]  /*2c20*/  @!P1 BRA `(.L_x_18) ;  /* 0x00000014008c9947 */ /* 0x000fea0003800000 */
[----:B------:R-:W-:Y:S01]  /*2c30*/  IMAD.MOV.U32 R4, RZ, RZ, RZ ;  /* 0x000000ffff047224 */ /* 0x000fe200078e00ff */
[----:B------:R-:W-:Y:S01]  /*2c40*/  ULOP3.LUT UR18, UR15, 0x1, URZ, 0xfc, !UPT ;  /* 0x000000010f127892 */ /* 0x000fe2000f8efc3f */
[----:B------:R-:W-:Y:S01]  /*2c50*/  IMAD.U32 R3, RZ, RZ, UR47 ;  /* 0x0000002fff037e24 */ /* 0x000fe2000f8e00ff */
[----:B------:R-:W-:Y:S01]  /*2c60*/  UISETP.NE.U32.AND UP0, UPT, UR4, URZ, UPT ;  /* 0x0000003f0400728c */ /* 0x000fe2000bf05070 */
[----:B------:R-:W-:-:S10]  /*2c70*/  UMOV UR5, URZ ;  /* 0x0000003f00057c82 */ /* 0x000fd40008000000 */
.L_x_23:
[----:B------:R-:W-:-:S06]  /*2c80*/  UISETP.NE.AND UP1, UPT, UR18, 0x3, UPT ;  /* 0x000000031200788c */ /* 0x000fcc000bf25270 */
[----:B------:R-:W-:-:S13]  /*2c90*/  PLOP3.LUT P2, PT, PT, PT, UP1, 0x80, 0x0 ;  /* 0x000000000000781c */ /* 0x000fda0003f4f018 */
[----:B------:R-:W-:Y:S05]  /*2ca0*/  @!P2 BRA `(.L_x_19) ;  /* 0x000000000004a947 */ /* 0x000fea0003800000 */
[----:B------:R-:W-:Y:S01]  /*2cb0*/  BPT.TRAP 0x1 ;  /* 0x000000040000795c */ /* 0x000fe20000300000 */
.L_x_19:
[----:B------:R-:W1:Y:S01]  /*2cc0*/  S2UR UR7, SR_CgaCtaId ;  /* 0x00000000000779c3 */ /* 0x000e620000008800 */
[----:B------:R-:W-:Y:S01]  /*2cd0*/  UMOV UR6, 0x400 ;  /* 0x0000040000067882 */ /* 0x000fe20000000000 */
[----:B------:R-:W-:Y:S01]  /*2ce0*/  SHF.L.U32 R2, R4, 0x1f, RZ ;  /* 0x0000001f04027819 */ /* 0x000fe200000006ff */
[----:B-1----:R-:W-:-:S04]  /*2cf0*/  ULEA UR6, UR7, UR6, 0x18 ;  /* 0x0000000607067291 */ /* 0x002fc8000f8ec03f */
[----:B------:R-:W-:-:S12]  /*2d00*/  ULEA UR7, UR4, UR6, 0x3 ;  /* 0x0000000604077291 */ /* 0x000fd8000f8e183f */
.L_x_20:
[----:B-1----:R-:W-:-:S04]  /*2d10*/  IMAD.U32 R0, RZ, RZ, UR7 ;  /* 0x00000007ff007e24 */ /* 0x002fc8000f8e00ff */
[----:B------:R1:W2:Y:S03]  /*2d20*/  SYNCS.PHASECHK.TRANS64.TRYWAIT P1, [R0+URZ+0x36000], R2 ;  /* 0x03600002000075a7 */ /* 0x0002a6000802017f */
[----:B--2---:R-:W-:Y:S05]  /*2d30*/  @!P1 NANOSLEEP.SYNCS 0x989680 ;  /* 0x009896800000995d */ /* 0x004fea0003900000 */
[----:B------:R-:W2:Y:S02]  /*2d40*/  @!P1 SYNCS.PHASECHK.TRANS64 P1, [R0+URZ+0x36000], R2 ;  /* 0x03600002000095a7 */ /* 0x000ea4000802007f */
[----:B--2---:R-:W-:Y:S05]  /*2d50*/  @!P1 BRA `(.L_x_20) ;  /* 0xfffffffc00ec9947 */ /* 0x004fea000383ffff */
        /* <DEDUP_REMOVED lines=32> */
[----:B--2---:R-:W2:Y:S04]  /*2f60*/  LDL.LU.64 R24, [R1] ;  /* 0x0000000001187983 */ /* 0x004ea80000300a00 */
[----:B------:R-:W2:Y:S04]  /*2f70*/  LDL.LU.64 R26, [R1+0x8] ;  /* 0x00000800011a7983 */ /* 0x000ea80000300a00 */
        /* <DEDUP_REMOVED lines=29> */
[----:B------:R-:W2:Y:S01]  /*3150*/  LDL.LU.64 R86, [R1+0xf8] ;  /* 0x0000f80001567983 */ /* 0x000ea20000300a00 */
[----:B------:R-:W-:Y:S01]  /*3160*/  UIADD3 UR7, UR6, 0x24000, URZ ;  /* 0x0002400006077890 */ /* 0x000fe2000fffe03f */
[----:B------:R-:W-:Y:S01]  /*3170*/  UMOV UR9, 0x40000040 ;  /* 0x4000004000097882 */ /* 0x000fe20000000000 */
[----:B------:R-:W-:-:S02]  /*3180*/  UMOV UR11, 0x40000040 ;  /* 0x40000040000b7882 */ /* 0x000fc40000000000 */
[----:B------:R-:W-:Y:S02]  /*3190*/  USHF.R.U32.HI UR8, URZ, 0x4, UR7 ;  /* 0x000000043f087899 */ /* 0x000fe40008011607 */
[----:B------:R-:W-:Y:S02]  /*31a0*/  USHF.R.U32.HI UR7, URZ, 0x4, UR6 ;  /* 0x000000043f077899 */ /* 0x000fe40008011606 */
[----:B------:R-:W-:Y:S02]  /*31b0*/  ULOP3.LUT UR8, UR8, 0x3fff, URZ, 0xc0, !UPT ;  /* 0x00003fff08087892 */ /* 0x000fe4000f8ec03f */
[----:B------:R-:W-:Y:S02]  /*31c0*/  ULOP3.LUT UR7, UR7, 0x3fff, URZ, 0xc0, !UPT ;  /* 0x00003fff07077892 */ /* 0x000fe4000f8ec03f */
[----:B------:R-:W-:Y:S02]  /*31d0*/  ULOP3.LUT UR8, UR8, 0x1000000, URZ, 0xfc, !UPT ;  /* 0x0100000008087892 */ /* 0x000fe4000f8efc3f */
[----:B------:R-:W-:-:S02]  /*31e0*/  ULEA UR7, UR4, UR7, 0xa ;  /* 0x0000000704077291 */ /* 0x000fc4000f8e503f */
[----:B------:R-:W-:-:S05]  /*31f0*/  ULEA UR17, UR4, UR8, 0x9 ;  /* 0x0000000804117291 */ /* 0x000fca000f8e483f */
[----:B------:R-:W-:Y:S02]  /*3200*/  UMOV UR8, UR7 ;  /* 0x0000000700087c82 */ /* 0x000fe40008000000 */
[----:B------:R-:W-:Y:S01]  /*3210*/  UMOV UR10, UR17 ;  /* 0x00000011000a7c82 */ /* 0x000fe20008000000 */
[----:B--2---:R-:W-:-:S06]  /*3220*/  WARPGROUP.ARRIVE ;  /* 0x00000000000079c5 */ /* 0x004fcc0000000000 */
[----:B------:R-:W-:Y:S01]  /*3230*/  HGMMA.64x128x16.F32 R24, gdesc[UR8].tnspA.tnspB, R24, UP0, gsb0 ;  /* 0x61e00000081879f0 */ /* 0x000fe2000b800818 */
[----:B------:R-:W-:Y:S01]  /*3240*/  UIADD3 UR8, UR7, 0x100, URZ ;  /* 0x0000010007087890 */ /* 0x000fe2000fffe03f */
[----:B------:R-:W-:Y:S01]  /*3250*/  UMOV UR9, 0x40000040 ;  /* 0x4000004000097882 */ /* 0x000fe20000000000 */
[----:B------:R-:W-:Y:S02]  /*3260*/  WARPGROUP.DEPBAR.LE gsb0, 0x0 ;  /* 0x00008000000079c5 */ /* 0x000fe40000010000 */
[----:B------:R-:W-:Y:S01]  /*3270*/  STL.64 [R1], R24 ;  /* 0x0000001801007387 */ /* 0x000fe20000100a00 */
[----:B-1----:R-:W-:Y:S02]  /*3280*/  IMAD.MOV.U32 R2, RZ, RZ, R86 ;  /* 0x000000ffff027224 */ /* 0x002fe400078e0056 */
[----:B------:R-:W-:Y:S01]  /*3290*/  IMAD.MOV.U32 R0, RZ, RZ, R87 ;  /* 0x000000ffff007224 */ /* 0x000fe200078e0057 */
[----:B------:R-:W-:Y:S01]  /*32a0*/  STL.64 [R1+0x8], R26 ;  /* 0x0000081a01007387 */ /* 0x000fe20000100a00 */
[----:B------:R-:W-:-:S02]  /*32b0*/  IMAD.MOV.U32 R10, RZ, RZ, R84 ;  /* 0x000000ffff0a7224 */ /* 0x000fc400078e0054 */
[----:B------:R-:W-:Y:S01]  /*32c0*/  IMAD.MOV.U32 R9, RZ, RZ, R85 ;  /* 0x000000ffff097224 */ /* 0x000fe200078e0055 */
[----:B------:R-:W-:Y:S01]  /*32d0*/  STL.64 [R1+0x10], R28 ;  /* 0x0000101c01007387 */ /* 0x000fe20000100a00 */
[----:B------:R-:W-:Y:S02]  /*32e0*/  IMAD.MOV.U32 R12, RZ, RZ, R82 ;  /* 0x000000ffff0c7224 */ /* 0x000fe400078e0052 */
[----:B------:R-:W-:Y:S01]  /*32f0*/  IMAD.MOV.U32 R11, RZ, RZ, R83 ;  /* 0x000000ffff0b7224 */ /* 0x000fe200078e0053 */
[----:B------:R-:W-:Y:S01]  /*3300*/  STL.64 [R1+0x18], R30 ;  /* 0x0000181e01007387 */ /* 0x000fe20000100a00 */
[----:B------:R-:W-:Y:S02]  /*3310*/  IMAD.MOV.U32 R14, RZ, RZ, R80 ;  /* 0x000000ffff0e7224 */ /* 0x000fe400078e0050 */
[----:B------:R-:W-:Y:S01]  /*3320*/  IMAD.MOV.U32 R13, RZ, RZ, R81 ;  /* 0x000000ffff0d7224 */ /* 0x000fe200078e0051 */
[----:B------:R1:W-:Y:S01]  /*3330*/  STL.64 [R1+0x20], R32 ;  /* 0x0000202001007387 */ /* 0x0003e20000100a00 */
[----:B------:R-:W-:-:S02]  /*3340*/  IMAD.MOV.U32 R16, RZ, RZ, R78 ;  /* 0x000000ffff107224 */ /* 0x000fc400078e004e */
[----:B------:R-:W-:Y:S01]  /*3350*/  IMAD.MOV.U32 R15, RZ, RZ, R79 ;  /* 0x000000ffff0f7224 */ /* 0x000fe200078e004f */
[----:B------:R-:W2:Y:S01]  /*3360*/  LDL.LU.64 R86, [R1+0x268] ;  /* 0x0002680001567983 */ /* 0x000ea20000300a00 */
[----:B------:R-:W-:Y:S02]  /*3370*/  IMAD.MOV.U32 R18, RZ, RZ, R76 ;  /* 0x000000ffff127224 */ /* 0x000fe400078e004c */
[----:B------:R-:W-:Y:S01]  /*3380*/  IMAD.MOV.U32 R17, RZ, RZ, R77 ;  /* 0x000000ffff117224 */ /* 0x000fe200078e004d */
[----:B------:R-:W2:Y:S01]  /*3390*/  LDL.LU.64 R84, [R1+0x260] ;  /* 0x0002600001547983 */ /* 0x000ea20000300a00 */
[----:B------:R-:W-:Y:S02]  /*33a0*/  IMAD.MOV.U32 R20, RZ, RZ, R74 ;  /* 0x000000ffff147224 */ /* 0x000fe400078e004a */
[----:B------:R-:W-:Y:S01]  /*33b0*/  IMAD.MOV.U32 R19, RZ, RZ, R75 ;  /* 0x000000ffff137224 */ /* 0x000fe200078e004b */
[----:B------:R-:W2:Y:S01]  /*33c0*/  LDL.LU.64 R82, [R1+0x258] ;  /* 0x0002580001527983 */ /* 0x000ea20000300a00 */
[----:B------:R-:W-:-:S02]  /*33d0*/  IMAD.MOV.U32 R22, RZ, RZ, R72 ;  /* 0x000000ffff167224 */ /* 0x000fc400078e0048 */
[----:B------:R-:W-:Y:S01]  /*33e0*/  IMAD.MOV.U32 R21, RZ, RZ, R73 ;  /* 0x000000ffff157224 */ /* 0x000fe200078e0049 */
[----:B------:R-:W2:Y:S01]  /*33f0*/  LDL.LU.64 R80, [R1+0x250] ;  /* 0x0002500001507983 */ /* 0x000ea20000300a00 */
[----:B------:R-:W-:Y:S02]  /*3400*/  IMAD.MOV.U32 R234, RZ, RZ, R70 ;  /* 0x000000ffffea7224 */ /* 0x000fe400078e0046 */
[----:B------:R-:W-:Y:S01]  /*3410*/  IMAD.MOV.U32 R23, RZ, RZ, R71 ;  /* 0x000000ffff177224 */ /* 0x000fe200078e0047 */
[----:B------:R-:W2:Y:S01]  /*3420*/  LDL.LU.64 R78, [R1+0x248] ;  /* 0x00024800014e7983 */ /* 0x000ea20000300a00 */
[----:B------:R-:W-:Y:S01]  /*3430*/  IMAD.MOV.U32 R232, RZ, RZ, R68 ;  /* 0x000000ffffe87224 */ /* 0x000fe200078e0044 */
[----:B------:R-:W-:Y:S01]  /*3440*/  WARPGROUP.ARRIVE ;  /* 0x00000000000079c5 */ /* 0x000fe20000000000 */
[----:B------:R-:W-:Y:S01]  /*3450*/  IMAD.MOV.U32 R233, RZ, RZ, R69 ;  /* 0x000000ffffe97224 */ /* 0x000fe200078e0045 */
[----:B------:R-:W2:Y:S01]  /*3460*/  LDL.LU.64 R76, [R1+0x240] ;  /* 0x00024000014c7983 */ /* 0x000ea20000300a00 */
[----:B------:R-:W-:-:S02]  /*3470*/  IMAD.MOV.U32 R230, RZ, RZ, R66 ;  /* 0x000000ffffe67224 */ /* 0x000fc400078e0042 */
[----:B------:R-:W-:Y:S01]  /*3480*/  IMAD.MOV.U32 R231, RZ, RZ, R67 ;  /* 0x000000ffffe77224 */ /* 0x000fe200078e0043 */
[----:B------:R-:W2:Y:S01]  /*3490*/  LDL.LU.64 R74, [R1+0x238] ;  /* 0x00023800014a7983 */ /* 0x000ea20000300a00 */
[----:B------:R-:W-:Y:S01]  /*34a0*/  IMAD.MOV.U32 R228, RZ, RZ, R64 ;  /* 0x000000ffffe47224 */ /* 0x000fe200078e0040 */
[----:B------:R-:W-:Y:S01]  /*34b0*/  HGMMA.64x128x16.F32 R152, gdesc[UR8].tnspA.tnspB, R152, UP0, gsb0 ;  /* 0x61e00000089879f0 */ /* 0x000fe2000b800898 */
        /* <DEDUP_REMOVED lines=46> */
[----:B------:R-:W2:Y:S04]  /*37a0*/  LDL.LU.64 R42, [R1+0x1b8] ;  /* 0x0001b800012a7983 */ /* 0x000ea80000300a00 */
[----:B------:R-:W2:Y:S04]  /*37b0*/  LDL.LU.64 R40, [R1+0x1b0] ;  /* 0x0001b00001287983 */ /* 0x000ea80000300a00 */
[----:B------:R-:W2:Y:S04]  /*37c0*/  LDL.LU.64 R38, [R1+0x1a8] ;  /* 0x0001a80001267983 */ /* 0x000ea80000300a00 */
[----:B------:R-:W2:Y:S04]  /*37d0*/  LDL.LU.64 R36, [R1+0x1a0] ;  /* 0x0001a00001247983 */ /* 0x000ea80000300a00 */
[----:B------:R-:W2:Y:S04]  /*37e0*/  LDL.LU.64 R34, [R1+0x198] ;  /* 0x0001980001227983 */ /* 0x000ea80000300a00 */
[----:B-1----:R-:W2:Y:S04]  /*37f0*/  LDL.LU.64 R32, [R1+0x190] ;  /* 0x0001900001207983 */ /* 0x002ea80000300a00 */
[----:B------:R-:W2:Y:S04]  /*3800*/  LDL.LU.64 R30, [R1+0x188] ;  /* 0x00018800011e7983 */ /* 0x000ea80000300a00 */
[----:B------:R-:W2:Y:S04]  /*3810*/  LDL.LU.64 R28, [R1+0x180] ;  /* 0x00018000011c7983 */ /* 0x000ea80000300a00 */
[----:B------:R-:W2:Y:S04]  /*3820*/  LDL.LU.64 R26, [R1+0x178] ;  /* 0x00017800011a7983 */ /* 0x000ea80000300a00 */
[----:B------:R-:W2:Y:S01]  /*3830*/  LDL.LU.64 R24, [R1+0x170] ;  /* 0x0001700001187983 */ /* 0x000ea20000300a00 */
[----:B------:R-:W-:-:S03]  /*3840*/  WARPGROUP.DEPBAR.LE gsb0, 0x0 ;  /* 0x00008000000079c5 */ /* 0x000fc60000010000 */
        /* <DEDUP_REMOVED lines=14> */
[----:B-1----:R-:W3:Y:S04]  /*3930*/  LDL.LU R188, [R1] ;  /* 0x0000000001bc7983 */ /* 0x002ee80000300800 */
[----:B------:R-:W3:Y:S04]  /*3940*/  LDL.LU R189, [R1+0x4] ;  /* 0x0000040001bd7983 */ /* 0x000ee80000300800 */
[----:B------:R-:W3:Y:S04]  /*3950*/  LDL.LU R190, [R1+0x8] ;  /* 0x0000080001be7983 */ /* 0x000ee80000300800 */
[----:B------:R-:W3:Y:S04]  /*3960*/  LDL.LU R191, [R1+0xc] ;  /* 0x00000c0001bf7983 */ /* 0x000ee80000300800 */
[----:B------:R-:W3:Y:S04]  /*3970*/  LDL.LU R192, [R1+0x10] ;  /* 0x0000100001c07983 */ /* 0x000ee80000300800 */
[----:B------:R-:W3:Y:S04]  /*3980*/  LDL.LU R193, [R1+0x14] ;  /* 0x0000140001c17983 */ /* 0x000ee80000300800 */
[----:B------:R-:W3:Y:S04]  /*3990*/  LDL.LU R194, [R1+0x18] ;  /* 0x0000180001c27983 */ /* 0x000ee80000300800 */
[----:B------:R-:W3:Y:S04]  /*39a0*/  LDL.LU R195, [R1+0x1c] ;  /* 0x00001c0001c37983 */ /* 0x000ee80000300800 */
[----:B------:R-:W3:Y:S04]  /*39b0*/  LDL.LU R196, [R1+0x20] ;  /* 0x0000200001c47983 */ /* 0x000ee80000300800 */
[----:B------:R-:W3:Y:S01]  /*39c0*/  LDL.LU R197, [R1+0x24] ;  /* 0x0000240001c57983 */ /* 0x000ee20000300800 */
[----:B------:R-:W-:Y:S01]  /*39d0*/  UIADD3 UR8, UR7, 0x200, URZ ;  /* 0x0000020007087890 */ /* 0x000fe2000fffe03f */
[----:B------:R-:W-:Y:S01]  /*39e0*/  WARPGROUP.ARRIVE ;  /* 0x00000000000079c5 */ /* 0x000fe20000000000 */
[----:B------:R-:W-:-:S07]  /*39f0*/  UMOV UR9, 0x40000040 ;  /* 0x4000004000097882 */ /* 0x000fce0000000000 */
[----:B------:R-:W-:Y:S01]  /*3a00*/  HGMMA.64x128x16.F32 R88, gdesc[UR8].tnspA.tnspB, R88, UP0, gsb0 ;  /* 0x61e00000085879f0 */ /* 0x000fe2000b800858 */
[----:B------:R-:W-:Y:S01]  /*3a10*/  UIADD3 UR8, UR7, 0x300, URZ ;  /* 0x0000030007087890 */ /* 0x000fe2000fffe03f */
[----:B------:R-:W-:Y:S01]  /*3a20*/  UMOV UR9, 0x40000040 ;  /* 0x4000004000097882 */ /* 0x000fe20000000000 */
        /* <DEDUP_REMOVED lines=10> */
[----:B------:R-:W-:Y:S01]  /*3ad0*/  IMAD.MOV.U32 R209, RZ, RZ, R241 ;  /* 0x000000ffffd17224 */ /* 0x000fe200078e00f1 */
[----:B------:R-:W-:-:S02]  /*3ae0*/  WARPGROUP.DEPBAR.LE gsb0, 0x0 ;  /* 0x00008000000079c5 */ /* 0x000fc40000010000 */
[----:B--2---:R-:W-:-:S06]  /*3af0*/  WARPGROUP.ARRIVE ;  /* 0x00000000000079c5 */ /* 0x004fcc0000000000 */
[----:B------:R-:W-:Y:S01]  /*3b00*/  HGMMA.64x128x16.F32 R24, gdesc[UR8].tnspA.tnspB, R24, UP0, gsb0 ;  /* 0x61e00000081879f0 */ /* 0x000fe2000b800818 */
        /* <DEDUP_REMOVED lines=24> */
[----:B------:R-:W-:-:S02]  /*3c90*/  UIADD3 UR8, UR7, 0x80, URZ ;  /* 0x0000008007087890 */ /* 0x000fc4000fffe03f */
[----:B------:R-:W-:Y:S01]  /*3ca0*/  UIADD3 UR10, UR17, 0x80, URZ ;  /* 0x00000080110a7890 */ /* 0x000fe2000fffe03f */
[----:B------:R-:W-:Y:S01]  /*3cb0*/  UMOV UR9, 0x40000040 ;  /* 0x4000004000097882 */ /* 0x000fe20000000000 */
[----:B------:R-:W-:Y:S01]  /*3cc0*/  UMOV UR11, 0x40000040 ;  /* 0x40000040000b7882 */ /* 0x000fe20000000000 */
[----:B------:R-:W-:Y:S02]  /*3cd0*/  WARPGROUP.DEPBAR.LE gsb0, 0x0 ;  /* 0x00008000000079c5 */ /* 0x000fe40000010000 */
[----:B---3--:R-:W-:-:S06]  /*3ce0*/  WARPGROUP.ARRIVE ;  /* 0x00000000000079c5 */ /* 0x008fcc0000000000 */
        /* <DEDUP_REMOVED lines=61> */
[----:B------:R-:W-:Y:S03]  /*40c0*/  HGMMA.64x128x16.F32 R24, gdesc[UR8].tnspA.tnspB, R24, gsb0 ;  /* 0x61e00000081879f0 */ /* 0x000fe60008000818 */
[----:B------:R-:W-:Y:S02]  /*40d0*/  WARPGROUP.DEPBAR.LE gsb0, 0x0 ;  /* 0x00008000000079c5 */ /* 0x000fe40000010000 */
[----:B--2---:R-:W-:Y:S05]  /*40e0*/  @!P2 BRA `(.L_x_21) ;  /* 0x000000000004a947 */ /* 0x004fea0003800000 */
[----:B------:R-:W-:Y:S01]  /*40f0*/  BPT.TRAP 0x1 ;  /* 0x000000040000795c */ /* 0x000fe20000300000 */
.L_x_21:
[----:B------:R-:W-:Y:S01]  /*4100*/  ISETP.NE.AND P1, PT, R5, RZ, PT ;  /* 0x000000ff0500720c */ /* 0x000fe20003f25270 */
[----:B------:R-:W-:Y:S01]  /*4110*/  IMAD.U32 R0, RZ, RZ, UR5 ;  /* 0x00000005ff007e24 */ /* 0x000fe2000f8e00ff */
[----:B------:R-:W-:-:S11]  /*4120*/  UISETP.GT.U32.AND UP0, UPT, UR15, 0x1, UPT ;  /* 0x000000010f00788c */ /* 0x000fd6000bf04070 */
[----:B------:R-:W-:-:S05]  /*4130*/  @P1 LEA R0, R0, UR6, 0x3 ;  /* 0x0000000600001c11 */ /* 0x000fca000f8e18ff */
[----:B------:R-:W-:-:S05]  /*4140*/  @P1 VIADD R0, R0, 0x36048 ;  /* 0x0003604800001836 */ /* 0x000fca0000000000 */
[----:B------:R-:W-:-:S04]  /*4150*/  @P1 PRMT R0, R6, 0x654, R0 ;  /* 0x0000065406001816 */ /* 0x000fc80000000000 */
[----:B------:R1:W-:Y:S01]  /*4160*/  @P1 SYNCS.ARRIVE.TRANS64.RED.A1T0 RZ, [R0+URZ], RZ ;  /* 0x000000ff00ff19a7 */ /* 0x0003e2000810043f */
[----:B------:R-:W-:-:S13]  /*4170*/  PLOP3.LUT P1, PT, PT, PT, UP0, 0x80, 0x0 ;  /* 0x000000000000781c */ /* 0x000fda0003f2f008 */
[----:B-1----:R-:W-:Y:S05]  /*4180*/  @P1 BRA `(.L_x_22) ;  /* 0x0000000000041947 */ /* 0x002fea0003800000 */
[----:B------:R-:W-:Y:S01]  /*4190*/  BPT.TRAP 0x1 ;  /* 0x000000040000795c */ /* 0x000fe20000300000 */
.L_x_22:
[----:B------:R-:W-:Y:S01]  /*41a0*/  UIADD3 UR4, UR4, 0x1, URZ ;  /* 0x0000000104047890 */ /* 0x000fe2000fffe03f */
[C---:B------:R-:W-:Y:S01]  /*41b0*/  ISETP.GT.AND P1, PT, R3.reuse, 0x1, PT ;  /* 0x000000010300780c */ /* 0x040fe20003f24270 */
[----:B------:R-:W-:Y:S01]  /*41c0*/  UIADD3 UR5, UR5, 0x1, URZ ;  /* 0x0000000105057890 */ /* 0x000fe2000fffe03f */
[----:B------:R-:W-:Y:S01]  /*41d0*/  VIADD R3, R3, 0xffffffff ;  /* 0xffffffff03037836 */ /* 0x000fe20000000000 */
[----:B------:R-:W-:Y:S02]  /*41e0*/  UISETP.NE.AND UP0, UPT, UR4, 0x9, UPT ;  /* 0x000000090400788c */ /* 0x000fe4000bf05270 */
[----:B------:R-:W-:Y:S02]  /*41f0*/  UISETP.NE.AND UP1, UPT, UR5, 0x9, UPT ;  /* 0x000000090500788c */ /* 0x000fe4000bf25270 */
[----:B------:R-:W-:Y:S02]  /*4200*/  USEL UR6, URZ, 0x1, UP0 ;  /* 0x000000013f067887 */ /* 0x000fe40008000000 */
[----:B------:R-:W-:-:S02]  /*4210*/  USEL UR4, UR4, URZ, UP0 ;  /* 0x0000003f04047287 */ /* 0x000fc40008000000 */
[----:B------:R-:W-:Y:S02]  /*4220*/  USEL UR5, UR5, URZ, UP1 ;  /* 0x0000003f05057287 */ /* 0x000fe40008800000 */
[----:B------:R-:W-:Y:S01]  /*4230*/  UPLOP3.LUT UP0, UPT, UPT, UPT, UPT, 0x80, 0x0 ;  /* 0x000000000000789c */ /* 0x000fe20003f0f070 */
[----:B------:R-:W-:Y:S01]  /*4240*/  LOP3.LUT R4, R4, UR6, RZ, 0x3c, !PT ;  /* 0x0000000604047c12 */ /* 0x000fe2000f8e3cff */
[----:B------:R-:W-:Y:S09]  /*4250*/  @P1 BRA `(.L_x_23) ;  /* 0xffffffe800881947 */ /* 0x000ff2000383ffff */
.L_x_18:
[----:B------:R-:W-:Y:S05]  /*4260*/  @!P0 BRA `(.L_x_24) ;  /* 0x0000000000608947 */ /* 0x000fea0003800000 */
[----:B------:R-:W-:-:S04]  /*4270*/  ULOP3.LUT UR4, UR15, 0x1, URZ, 0xfc, !UPT ;  /* 0x000000010f047892 */ /* 0x000fc8000f8efc3f */
[----:B------:R-:W-:-:S06]  /*4280*/  UISETP.NE.AND UP0, UPT, UR4, 0x3, UPT ;  /* 0x000000030400788c */ /* 0x000fcc000bf05270 */
[----:B------:R-:W-:-:S13]  /*4290*/  PLOP3.LUT P0, PT, PT, PT, UP0, 0x80, 0x0 ;  /* 0x000000000000781c */ /* 0x000fda0003f0f008 */
[----:B------:R-:W-:Y:S05]  /*42a0*/  @!P0 BRA `(.L_x_25) ;  /* 0x0000000000048947 */ /* 0x000fea0003800000 */
[----:B------:R-:W-:Y:S01]  /*42b0*/  BPT.TRAP 0x1 ;  /* 0x000000040000795c */ /* 0x000fe20000300000 */
.L_x_25:
[----:B------:R-:W-:Y:S01]  /*42c0*/  ISETP.NE.AND P0, PT, R5, RZ, PT ;  /* 0x000000ff0500720c */ /* 0x000fe20003f05270 */
[----:B------:R-:W-:-:S12]  /*42d0*/  BSSY B0, `(.L_x_26) ;  /* 0x000000d000007945 */ /* 0x000fd80003800000 */
[----:B------:R-:W-:Y:S05]  /*42e0*/  @!P0 BRA `(.L_x_27) ;  /* 0x00000000002c8947 */ /* 0x000fea0003800000 */
[----:B------:R-:W1:Y:S01]  /*42f0*/  S2UR UR6, SR_CgaCtaId ;  /* 0x00000000000679c3 */ /* 0x000e620000008800 */
[----:B------:R-:W-:-:S04]  /*4300*/  UIMAD.WIDE.U32 UR4, UR47, 0x38e38e39, URZ ;  /* 0x38e38e392f0478a5 */ /* 0x000fc8000f8e003f */
[----:B------:R-:W-:-:S03]  /*4310*/  USHF.R.U32.HI UR4, URZ, 0x1, UR5 ;  /* 0x000000013f047899 */ /* 0x000fc60008011605 */
[----:B------:R-:W-:Y:S01]  /*4320*/  UMOV UR5, 0x400 ;  /* 0x0000040000057882 */ /* 0x000fe20000000000 */
[----:B------:R-:W-:Y:S02]  /*4330*/  UIMAD UR4, UR4, -0x9, UR47 ;  /* 0xfffffff7040478a4 */ /* 0x000fe4000f8e022f */
[----:B-1----:R-:W-:-:S04]  /*4340*/  ULEA UR5, UR6, UR5, 0x18 ;  /* 0x0000000506057291 */ /* 0x002fc8000f8ec03f */
[----:B------:R-:W-:-:S04]  /*4350*/  ULEA UR4, UR4, UR5, 0x3 ;  /* 0x0000000504047291 */ /* 0x000fc8000f8e183f */
[----:B------:R-:W-:-:S06]  /*4360*/  UIADD3 UR4, UR4, 0x36048, URZ ;  /* 0x0003604804047890 */ /* 0x000fcc000fffe03f */
[----:B------:R-:W-:-:S05]  /*4370*/  IMAD.U32 R0, RZ, RZ, UR4 ;  /* 0x00000004ff007e24 */ /* 0x000fca000f8e00ff */
[----:B------:R-:W-:-:S04]  /*4380*/  PRMT R6, R6, 0x654, R0 ;  /* 0x0000065406067816 */ /* 0x000fc80000000000 */
[----:B------:R1:W-:Y:S03]  /*4390*/  SYNCS.ARRIVE.TRANS64.RED.A1T0 RZ, [R6+URZ], RZ ;  /* 0x000000ff06ff79a7 */ /* 0x0003e6000810043f */
.L_x_27:
[----:B------:R-:W-:Y:S05]  /*43a0*/  BSYNC B0 ;  /* 0x0000000000007941 */ /* 0x000fea0003800000 */
.L_x_26:
[----:B------:R-:W-:-:S06]  /*43b0*/  UISETP.GT.U32.AND UP0, UPT, UR15, 0x1, UPT ;  /* 0x000000010f00788c */ /* 0x000fcc000bf04070 */
[----:B------:R-:W-:-:S13]  /*43c0*/  PLOP3.LUT P0, PT, PT, PT, UP0, 0x80, 0x0 ;  /* 0x000000000000781c */ /* 0x000fda0003f0f008 */
[----:B------:R-:W-:Y:S05]  /*43d0*/  @P0 BRA `(.L_x_24) ;  /* 0x0000000000040947 */ /* 0x000fea0003800000 */
[----:B------:R-:W-:Y:S01]  /*43e0*/  BPT.TRAP 0x1 ;  /* 0x000000040000795c */ /* 0x000fe20000300000 */
.L_x_24:
[----:B-1----:R-:W1:Y:S01]  /*43f0*/  S2R R6, SR_CTAID.X ;  /* 0x0000000000067919 */ /* 0x002e620000002500 */
[-C--:B------:R-:W-:Y:S01]  /*4400*/  LEA.HI R0, R8, R7.reuse, RZ, 0x2 ;  /* 0x0000000708007211 */ /* 0x080fe200078f10ff */
[----:B------:R-:W-:Y:S01]  /*4410*/  ULDC.64 UR6, c[0x0][0x280] ;  /* 0x0000a00000067ab9 */ /* 0x000fe20000000a00 */
[----:B------:R-:W-:Y:S01]  /*4420*/  ULDC.64 UR18, c[0x0][0x658] ;  /* 0x0001960000127ab9 */ /* 0x000fe20000000a00 */
[----:B------:R-:W-:Y:S01]  /*4430*/  USHF.L.U32 UR17, UR44, 0x7, URZ ;  /* 0x000000072c117899 */ /* 0x000fe2000800063f */
[--C-:B------:R-:W-:Y:S01]  /*4440*/  SHF.R.S32.HI R2, RZ, 0x2, R0.reuse ;  /* 0x00000002ff027819 */ /* 0x100fe20000011400 */
[----:B------:R-:W-:Y:S01]  /*4450*/  USHF.R.S32.HI UR8, URZ, 0x1f, UR45 ;  /* 0x0000001f3f087899 */ /* 0x000fe2000801142d */
[----:B------:R-:W-:Y:S01]  /*4460*/  SHF.R.S32.HI R3, RZ, 0x1f, R0 ;  /* 0x0000001fff037819 */ /* 0x000fe20000011400 */
[----:B------:R-:W-:Y:S01]  /*4470*/  USHF.R.S32.HI UR20, URZ, 0x1f, UR17 ;  /* 0x0000001f3f147899 */ /* 0x000fe20008011411 */
[----:B------:R-:W-:Y:S01]  /*4480*/  LOP3.LUT R4, R0, 0xfffffffc, RZ, 0xc0, !PT ;  /* 0xfffffffc00047812 */ /* 0x000fe200078ec0ff */
[----:B------:R-:W-:Y:S01]  /*4490*/  ULDC.64 UR4, c[0x0][0x660] ;  /* 0x0001980000047ab9 */ /* 0x000fe20000000a00 */
[----:B------:R-:W-:Y:S01]  /*44a0*/  LEA.HI R3, R3, R2, RZ, 0x3 ;  /* 0x0000000203037211 */ /* 0x000fe200078f18ff */
[----:B------:R-:W-:Y:S01]  /*44b0*/  USHF.R.S32.HI UR9, URZ, 0x1f, UR23 ;  /* 0x0000001f3f097899 */ /* 0x000fe20008011417 */
[----:B------:R-:W-:Y:S01]  /*44c0*/  LEA.HI R0, R8, R7, RZ, 0x5 ;  /* 0x0000000708007211 */ /* 0x000fe200078f28ff */
[----:B------:R-:W-:Y:S01]  /*44d0*/  IMAD.IADD R4, R7, 0x1, -R4 ;  /* 0x0000000107047824 */ /* 0x000fe200078e0a04 */
[----:B------:R-:W-:-:S02]  /*44e0*/  LOP3.LUT R3, R3, 0xfffffff8, RZ, 0xc0, !PT ;  /* 0xfffffff803037812 */ /* 0x000fc400078ec0ff */
[----:B------:R-:W-:Y:S01]  /*44f0*/  SHF.R.S32.HI R0, RZ, 0x5, R0 ;  /* 0x00000005ff007819 */ /* 0x000fe20000011400 */
[----:B------:R-:W-:Y:S02]  /*4500*/  IMAD.SHL.U32 R12, R4, 0x2, RZ ;  /* 0x00000002040c7824 */ /* 0x000fe400078e00ff */
[----:B------:R-:W-:-:S03]  /*4510*/  IMAD.IADD R2, R2, 0x1, -R3 ;  /* 0x0000000102027824 */ /* 0x000fc600078e0a03 */
[----:B------:R-:W-:Y:S02]  /*4520*/  SHF.R.S32.HI R13, RZ, 0x1f, R12 ;  /* 0x0000001fff0d7819 */ /* 0x000fe4000001140c */
[----:B------:R-:W-:-:S03]  /*4530*/  SHF.R.S32.HI R3, RZ, 0x1f, R2 ;  /* 0x0000001fff037819 */ /* 0x000fc60000011402 */
[----:B------:R-:W-:-:S04]  /*4540*/  IMAD.WIDE R14, R0, 0x10, R2 ;  /* 0x00000010000e7825 */ /* 0x000fc800078e0202 */
[C---:B-1----:R-:W-:Y:S02]  /*4550*/  IMAD.SHL.U32 R5, R6.reuse, 0x100, RZ ;  /* 0x0000010006057824 */ /* 0x042fe400078e00ff */
[----:B------:R-:W-:-:S03]  /*4560*/  IMAD.WIDE R14, R6, 0x100, R14 ;  /* 0x00000100060e7825 */ /* 0x000fc600078e020e */
[----:B------:R-:W-:Y:S01]  /*4570*/  ISETP.GE.AND P0, PT, R5, UR6, PT ;  /* 0x0000000605007c0c */ /* 0x000fe2000bf06270 */
[----:B------:R-:W-:Y:S02]  /*4580*/  IMAD R0, R0, -0x10, -R5 ;  /* 0xfffffff000007824 */ /* 0x000fe400078e0a05 */
[----:B------:R-:W-:-:S03]  /*4590*/  IMAD R5, R15, UR18, RZ ;  /* 0x000000120f057c24 */ /* 0x000fc6000f8e02ff */
[----:B------:R-:W-:Y:S01]  /*45a0*/  IADD3 R0, R0, UR6, -R2 ;  /* 0x0000000600007c10 */ /* 0x000fe2000fffe802 */
[----:B------:R-:W-:-:S04]  /*45b0*/  IMAD.WIDE.U32 R2, R14, UR18, R12 ;  /* 0x000000120e027c25 */ /* 0x000fc8000f8e000c */
[----:B------:R-:W-:Y:S01]  /*45c0*/  IMAD R5, R14, UR19, R5 ;  /* 0x000000130e057c24 */ /* 0x000fe2000f8e0205 */
[----:B------:R-:W-:-:S04]  /*45d0*/  IADD3 R2, P1, R2, UR17, RZ ;  /* 0x0000001102027c10 */ /* 0x000fc8000ff3e0ff */
[----:B------:R-:W-:Y:S01]  /*45e0*/  IADD3.X R3, R3, UR20, R5, P1, !PT ;  /* 0x0000001403037c10 */ /* 0x000fe20008ffe405 */
[----:B------:R-:W-:Y:S01]  /*45f0*/  IMAD.U32 R5, RZ, RZ, UR4 ;  /* 0x00000004ff057e24 */ /* 0x000fe2000f8e00ff */
[----:B------:R-:W-:-:S03]  /*4600*/  UIMAD UR4, UR8, UR4, URZ ;  /* 0x00000004080472a4 */ /* 0x000fc6000f8e023f */
[----:B------:R-:W-:Y:S01]  /*4610*/  IMAD.WIDE.U32 R2, R5, UR45, R2 ;  /* 0x0000002d05027c25 */ /* 0x000fe2000f8e0002 */
[----:B------:R-:W-:-:S06]  /*4620*/  UIMAD UR4, UR45, UR5, UR4 ;  /* 0x000000052d0472a4 */ /* 0x000fcc000f8e0204 */
[----:B------:R-:W-:Y:S01]  /*4630*/  VIADD R3, R3, UR4 ;  /* 0x0000000403037c36 */ /* 0x000fe20008000000 */
[----:B------:R-:W-:Y:S02]  /*4640*/  ULDC.64 UR4, c[0x0][0x670] ;  /* 0x00019c0000047ab9 */ /* 0x000fe40000000a00 */
[----:B------:R-:W-:Y:S01]  /*4650*/  IMAD.U32 R5, RZ, RZ, UR4 ;  /* 0x00000004ff057e24 */ /* 0x000fe2000f8e00ff */
[----:B------:R-:W-:-:S03]  /*4660*/  UIMAD UR4, UR9, UR4, URZ ;  /* 0x00000004090472a4 */ /* 0x000fc6000f8e023f */
[----:B------:R-:W-:Y:S01]  /*4670*/  IMAD.WIDE.U32 R2, R5, UR23, R2 ;  /* 0x0000001705027c25 */ /* 0x000fe2000f8e0002 */
[----:B------:R-:W-:-:S03]  /*4680*/  UIMAD UR4, UR23, UR5, UR4 ;  /* 0x00000005170472a4 */ /* 0x000fc6000f8e0204 */
[----:B------:R-:W-:-:S03]  /*4690*/  IMAD.MOV.U32 R6, RZ, RZ, R2 ;  /* 0x000000ffff067224 */ /* 0x000fc600078e0002 */
[----:B------:R-:W-:Y:S01]  /*46a0*/  VIADD R7, R3, UR4 ;  /* 0x0000000403077c36 */ /* 0x000fe20008000000 */
[----:B------:R-:W-:Y:S02]  /*46b0*/  ULDC.64 UR4, c[0x0][0x668] ;  /* 0x00019a0000047ab9 */ /* 0x000fe40000000a00 */
[----:B------:R-:W-:-:S04]  /*46c0*/  IMAD.U32 R2, RZ, RZ, UR4 ;  /* 0x00000004ff027e24 */ /* 0x000fc8000f8e00ff */
[----:B------:R-:W-:Y:S01]  /*46d0*/  IMAD.WIDE.U32 R6, R2, UR46, R6 ;  /* 0x0000002e02067c25 */ /* 0x000fe2000f8e0006 */
[----:B------:R-:W-:Y:S06]  /*46e0*/  @P0 EXIT ;  /* 0x000000000000094d */ /* 0x000fec0003800000 */
[----:B------:R-:W-:Y:S02]  /*46f0*/  ULDC UR6, c[0x0][0x288] ;  /* 0x0000a20000067ab9 */ /* 0x000fe40000000800 */
[----:B------:R-:W-:-:S04]  /*4700*/  UISETP.GE.AND UP0, UPT, UR45, UR6, UPT ;  /* 0x000000062d00728c */ /* 0x000fc8000bf06270 */
[----:B------:R-:W-:-:S06]  /*4710*/  UISETP.GE.OR UP0, UPT, UR17, UR7, UP0 ;  /* 0x000000071100728c */ /* 0x000fcc0008706670 */
[----:B------:R-:W-:-:S13]  /*4720*/  PLOP3.LUT P0, PT, PT, PT, UP0, 0x80, 0x0 ;  /* 0x000000000000781c */ /* 0x000fda0003f0f008 */
[----:B------:R-:W-:Y:S05]  /*4730*/  @P0 EXIT ;  /* 0x000000000000094d */ /* 0x000fea0003800000 */
[----:B------:R-:W-:Y:S02]  /*4740*/  ULDC UR6, c[0x0][0x28c] ;  /* 0x0000a30000067ab9 */ /* 0x000fe40000000800 */
[----:B------:R-:W-:-:S03]  /*4750*/  UISETP.GE.AND UP0, UPT, UR46, UR6, UPT ;  /* 0x000000062e00728c */ /* 0x000fc6000bf06270 */
[----:B------:R-:W-:Y:S02]  /*4760*/  ULDC UR6, c[0x0][0x290] ;  /* 0x0000a40000067ab9 */ /* 0x000fe40000000800 */
[----:B------:R-:W-:Y:S02]  /*4770*/  UISETP.GE.OR UP0, UPT, UR23, UR6, UP0 ;  /* 0x000000061700728c */ /* 0x000fe40008706670 */
[----:B------:R-:W-:-:S04]  /*4780*/  USHF.R.S32.HI UR6, URZ, 0x1f, UR46 ;  /* 0x0000001f3f067899 */ /* 0x000fc8000801142e */
[----:B------:R-:W-:-:S13]  /*4790*/  PLOP3.LUT P0, PT, PT, PT, UP0, 0x80, 0x0 ;  /* 0x000000000000781c */ /* 0x000fda0003f0f008 */
[----:B------:R-:W-:Y:S05]  /*47a0*/  @P0 EXIT ;  /* 0x000000000000094d */ /* 0x000fea0003800000 */
[----:B------:R-:W-:Y:S01]  /*47b0*/  IMAD.MOV.U32 R3, RZ, RZ, -0x2 ;  /* 0xfffffffeff037424 */ /* 0x000fe200078e00ff */
[----:B------:R-:W-:Y:S01]  /*47c0*/  FSETP.NEU.AND P1, PT, RZ, UR16, PT ;  /* 0x00000010ff007c0b */ /* 0x000fe2000bf2d000 */
[----:B------:R-:W-:Y:S02]  /*47d0*/  UIMAD UR4, UR6, UR4, URZ ;  /* 0x00000004060472a4 */ /* 0x000fe4000f8e023f */
[----:B------:R-:W-:Y:S01]  /*47e0*/  IMAD R3, R4, R3, UR7 ;  /* 0x0000000704037e24 */ /* 0x000fe2000f8e0203 */
[----:B------:R-:W-:Y:S01]  /*47f0*/  ULDC.64 UR10, c[0x0][0x640] ;  /* 0x00019000000a7ab9 */ /* 0x000fe20000000a00 */
[----:B------:R-:W-:Y:S02]  /*4800*/  UIMAD UR5, UR46, UR5, UR4 ;  /* 0x000000052e0572a4 */ /* 0x000fe4000f8e0204 */
[----:B------:R-:W-:Y:S01]  /*4810*/  VIADD R3, R3, -UR17 ;  /* 0x8000001103037c36 */ /* 0x000fe20008000000 */
[----:B------:R-:W-:Y:S02]  /*4820*/  UIMAD UR4, UR6, UR10, URZ ;  /* 0x0000000a060472a4 */ /* 0x000fe4000f8e023f */
[----:B------:R-:W-:Y:S01]  /*4830*/  USHF.L.U64.HI UR15, UR18, 0x6, UR19 ;  /* 0x00000006120f7899 */ /* 0x000fe20008010213 */
[----:B------:R-:W-:Y:S01]  /*4840*/  VIADD R2, R7, UR5 ;  /* 0x0000000507027c36 */ /* 0x000fe20008000000 */
[----:B------:R-:W-:Y:S01]  /*4850*/  UIMAD UR4, UR46, UR11, UR4 ;  /* 0x0000000b2e0472a4 */ /* 0x000fe2000f8e0204 */
[----:B------:R-:W-:Y:S01]  /*4860*/  ISETP.GT.AND P5, PT, R3, RZ, PT ;  /* 0x000000ff0300720c */ /* 0x000fe20003fa4270 */
[----:B------:R-:W-:-:S02]  /*4870*/  USHF.L.U32 UR11, UR18, 0x6, URZ ;  /* 0x00000006120b7899 */ /* 0x000fc4000800063f */
[----:B------:R-:W-:Y:S01]  /*4880*/  USHF.L.U64.HI UR7, UR18, 0x3, UR19 ;  /* 0x0000000312077899 */ /* 0x000fe20008010213 */
[----:B------:R-:W-:Y:S01]  /*4890*/  ISETP.GT.AND P0, PT, R0, RZ, P5 ;  /* 0x000000ff0000720c */ /* 0x000fe20002f04270 */
[----:B------:R-:W-:Y:S01]  /*48a0*/  USHF.L.U32 UR6, UR18, 0x3, URZ ;  /* 0x0000000312067899 */ /* 0x000fe2000800063f */
[----:B------:R-:W-:Y:S11]  /*48b0*/  @!P1 BRA `(.L_x_28) ;  /* 0x000000d0001c9947 */ /* 0x000ff60003800000 */
[----:B------:R-:W-:Y:S01]  /*48c0*/  ULDC.64 UR24, c[0x0][0x650] ;  /* 0x0001940000187ab9 */ /* 0x000fe20000000a00 */
[----:B------:R-:W-:Y:S01]  /*48d0*/  ULDC.64 UR28, c[0x0][0x638] ;  /* 0x00018e00001c7ab9 */ /* 0x000fe20000000a00 */
[C---:B------:R-:W-:Y:S01]  /*48e0*/  LEA R4, P1, R6.reuse, UR24, 0x1 ;  /* 0x0000001806047c11 */ /* 0x040fe2000f8208ff */
[----:B------:R-:W-:Y:S01]  /*48f0*/  ULDC.64 UR30, c[0x0][0x648] ;  /* 0x00019200001e7ab9 */ /* 0x000fe20000000a00 */
[----:B------:R-:W-:Y:S01]  /*4900*/  ULDC.64 UR26, c[0x0][0x630] ;  /* 0x00018c00001a7ab9 */ /* 0x000fe20000000a00 */
[----:B------:R-:W2:Y:S01]  /*4910*/  LDL.LU R10, [R1] ;  /* 0x00000000010a7983 */ /* 0x000ea20000300800 */
[----:B------:R-:W-:Y:S01]  /*4920*/  LEA.HI.X R5, R6, UR25, R2, 0x1, P1 ;  /* 0x0000001906057c11 */ /* 0x000fe200088f0c02 */
[----:B------:R-:W-:Y:S01]  /*4930*/  UIMAD UR5, UR8, UR28, URZ ;  /* 0x0000001c080572a4 */ /* 0x000fe2000f8e023f */
[----:B------:R-:W-:Y:S01]  /*4940*/  IADD3 R6, P1, R12, UR17, RZ ;  /* 0x000000110c067c10 */ /* 0x000fe2000ff3e0ff */
[----:B------:R-:W-:Y:S01]  /*4950*/  IMAD.U32 R21, RZ, RZ, UR28 ;  /* 0x0000001cff157e24 */ /* 0x000fe2000f8e00ff */
[----:B------:R-:W-:Y:S01]  /*4960*/  ULDC.64 UR24, c[0x0][0x628] ;  /* 0x00018a0000187ab9 */ /* 0x000fe20000000a00 */
[----:B------:R-:W-:Y:S01]  /*4970*/  UIMAD UR8, UR45, UR29, UR5 ;  /* 0x0000001d2d0872a4 */ /* 0x000fe2000f8e0205 */
[----:B------:R-:W-:Y:S01]  /*4980*/  IADD3.X R7, R13, UR20, RZ, P1, !PT ;  /* 0x000000140d077c10 */ /* 0x000fe20008ffe4ff */
[----:B------:R-:W-:-:S02]  /*4990*/  UIMAD UR5, UR9, UR30, URZ ;  /* 0x0000001e090572a4 */ /* 0x000fc4000f8e023f */
[----:B------:R-:W-:Y:S02]  /*49a0*/  IMAD.U32 R20, RZ, RZ, UR30 ;  /* 0x0000001eff147e24 */ /* 0x000fe4000f8e00ff */
[----:B------:R-:W-:Y:S01]  /*49b0*/  IMAD R23, R15, UR26, RZ ;  /* 0x0000001a0f177c24 */ /* 0x000fe2000f8e02ff */
[----:B------:R-:W-:Y:S01]  /*49c0*/  UIMAD UR9, UR23, UR31, UR5 ;  /* 0x0000001f170972a4 */ /* 0x000fe2000f8e0205 */
[----:B------:R-:W-:-:S04]  /*49d0*/  IMAD.WIDE.U32 R6, R21, UR45, R6 ;  /* 0x0000002d15067c25 */ /* 0x000fc8000f8e0006 */
[----:B------:R-:W-:Y:S02]  /*49e0*/  VIADD R7, R7, UR8 ;  /* 0x0000000807077c36 */ /* 0x000fe40008000000 */
[----:B------:R-:W-:Y:S02]  /*49f0*/  IMAD R23, R14, UR27, R23 ;  /* 0x0000001b0e177c24 */ /* 0x000fe4000f8e0217 */
[----:B------:R-:W-:-:S04]  /*4a00*/  IMAD.WIDE.U32 R6, R20, UR23, R6 ;  /* 0x0000001714067c25 */ /* 0x000fc8000f8e0006 */
[----:B------:R-:W-:Y:S02]  /*4a10*/  VIADD R19, R7, UR9 ;  /* 0x0000000907137c36 */ /* 0x000fe40008000000 */
[----:B------:R-:W-:Y:S02]  /*4a20*/  IMAD.U32 R7, RZ, RZ, UR10 ;  /* 0x0000000aff077e24 */ /* 0x000fe4000f8e00ff */
[----:B------:R-:W-:-:S04]  /*4a30*/  IMAD.MOV.U32 R18, RZ, RZ, R6 ;  /* 0x000000ffff127224 */ /* 0x000fc800078e0006 */
[----:B------:R-:W-:-:S04]  /*4a40*/  IMAD.WIDE.U32 R18, R7, UR46, R18 ;  /* 0x0000002e07127c25 */ /* 0x000fc8000f8e0012 */
[----:B------:R-:W-:Y:S02]  /*4a50*/  VIADD R17, R19, UR4 ;  /* 0x0000000413117c36 */ /* 0x000fe40008000000 */
[----:B------:R-:W-:-:S04]  /*4a60*/  IMAD.MOV.U32 R16, RZ, RZ, R18 ;  /* 0x000000ffff107224 */ /* 0x000fc800078e0012 */
[----:B------:R-:W-:-:S04]  /*4a70*/  IMAD.WIDE.U32 R6, R14, UR26, R16 ;  /* 0x0000001a0e067c25 */ /* 0x000fc8000f8e0010 */
[----:B------:R-:W-:Y:S01]  /*4a80*/  IMAD.IADD R7, R7, 0x1, R23 ;  /* 0x0000000107077824 */ /* 0x000fe200078e0217 */
[----:B------:R-:W-:-:S04]  /*4a90*/  LEA R8, P1, R6, UR24, 0x1 ;  /* 0x0000001806087c11 */ /* 0x000fc8000f8208ff */
[----:B------:R-:W-:-:S05]  /*4aa0*/  LEA.HI.X R9, R6, UR25, R7, 0x1, P1 ;  /* 0x0000001906097c11 */ /* 0x000fca00088f0c07 */
[----:B------:R-:W3:Y:S01]  /*4ab0*/  @P0 LDG.E.LTC128B.U16 R22, desc[UR12][R8.64] ;  /* 0x0000000c08160981 */ /* 0x000ee2000c1e1520 */
[----:B------:R-:W-:Y:S01]  /*4ac0*/  UIMAD.WIDE.U32 UR46, UR46, UR10, URZ ;  /* 0x0000000a2e2e72a5 */ /* 0x000fe2000f8e003f */
[----:B------:R-:W-:Y:S01]  /*4ad0*/  IMAD.U32 R226, RZ, RZ, UR26 ;  /* 0x0000001affe27e24 */ /* 0x000fe2000f8e00ff */
[----:B------:R-:W-:Y:S01]  /*4ae0*/  ISETP.GT.AND P3, PT, R3, 0x1, PT ;  /* 0x000000010300780c */ /* 0x000fe20003f64270 */
[----:B------:R-:W-:Y:S01]  /*4af0*/  BSSY B0, `(.L_x_29) ;  /* 0x0000017000007945 */ /* 0x000fe20003800000 */
[----:B------:R-:W-:Y:S01]  /*4b00*/  UIADD3 UR5, UR47, UR4, URZ ;  /* 0x000000042f057290 */ /* 0x000fe2000fffe03f */
[----:B------:R-:W-:Y:S02]  /*4b10*/  LOP3.LUT R2, R2, 0xfffffffd, RZ, 0xc0, !PT ;  /* 0xfffffffd02027812 */ /* 0x000fe400078ec0ff */
[----:B------:R-:W-:-:S08]  /*4b20*/  UMOV UR4, UR46 ;  /* 0x0000002e00047c82 */ /* 0x000fd00008000000 */
[----:B------:R-:W-:Y:S01]  /*4b30*/  @P3 LOP3.LUT R2, R2, 0x2, RZ, 0xfc, !PT ;  /* 0x0000000202023812 */ /* 0x000fe200078efcff */
[----:B---3--:R-:W-:-:S05]  /*4b40*/  HADD2.F32 R6, -RZ, R22.H0_H0 ;  /* 0x20000016ff067230 */ /* 0x008fca0000004100 */
[----:B------:R-:W-:-:S04]  /*4b50*/  FMUL R6, R6, UR16 ;  /* 0x0000001006067c20 */ /* 0x000fc80008400000 */
[----:B--2---:R-:W-:-:S05]  /*4b60*/  FFMA R6, R10, UR14, R6 ;  /* 0x0000000e0a067c23 */ /* 0x004fca0008000006 */
[----:B------:R-:W-:-:S05]  /*4b70*/  F2FP.F16.F32.PACK_AB R6, RZ, R6 ;  /* 0x00000006ff06723e */ /* 0x000fca00000000ff */
[----:B------:R1:W-:Y:S02]  /*4b80*/  @P0 STG.E.U16 desc[UR12][R4.64], R6 ;  /* 0x0000000604000986 */ /* 0x0003e4000c10150c */
[----:B-1----:R-:W-:-:S04]  /*4b90*/  IMAD.WIDE.U32 R6, R14, R226, UR4 ;  /* 0x000000040e067e25 */ /* 0x002fc8000f8e00e2 */
[----:B------:R-:W-:Y:S02]  /*4ba0*/  IMAD.IADD R7, R23, 0x1, R7 ;  /* 0x0000000117077824 */ /* 0x000fe400078e0207 */
[----:B------:R-:W-:-:S04]  /*4bb0*/  IMAD.WIDE.U32 R6, R20, UR23, R6 ;  /* 0x0000001714067c25 */ /* 0x000fc8000f8e0006 */
[----:B------:R-:W-:Y:S02]  /*4bc0*/  VIADD R7, R7, UR9 ;  /* 0x0000000907077c36 */ /* 0x000fe40008000000 */
[----:B------:R-:W-:-:S04]  /*4bd0*/  IMAD.WIDE.U32 R6, R21, UR45, R6 ;  /* 0x0000002d15067c25 */ /* 0x000fc8000f8e0006 */
[----:B------:R-:W-:Y:S01]  /*4be0*/  VIADD R7, R7, UR8 ;  /* 0x0000000807077c36 */ /* 0x000fe20008000000 */
[----:B------:R-:W-:-:S04]  /*4bf0*/  IADD3 R6, P0, P1, R6, UR17, R12 ;  /* 0x0000001106067c10 */ /* 0x000fc8000f91e00c */
[----:B------:R-:W-:Y:S02]  /*4c00*/  IADD3.X R7, R7, UR20, R13, P0, P1 ;  /* 0x0000001407077c10 */ /* 0x000fe400087e240d */
[----:B------:R-:W-:Y:S02]  /*4c10*/  ISETP.GT.AND P1, PT, R0, RZ, P3 ;  /* 0x000000ff0000720c */ /* 0x000fe40001f24270 */
[----:B------:R-:W-:-:S04]  /*4c20*/  LEA R10, P0, R6, UR24, 0x1 ;  /* 0x00000018060a7c11 */ /* 0x000fc8000f8008ff */
[----:B------:R-:W-:-:S07]  /*4c30*/  LEA.HI.X R11, R6, UR25, R7, 0x1, P0 ;  /* 0x00000019060b7c11 */ /* 0x000fce00080f0c07 */
[----:B------:R-:W-:Y:S05]  /*4c40*/  @!P1 BRA `(.L_x_30) ;  /* 0x0000000000049947 */ /* 0x000fea0003800000 */
[----:B------:R1:W5:Y:S02]  /*4c50*/  LDG.E.LTC128B.U16 R22, desc[UR12][R10.64+0x2] ;  /* 0x0000020c0a167981 */ /* 0x000364000c1e1520 */
.L_x_30:
[----:B------:R-:W-:Y:S05]  /*4c60*/  BSYNC B0 ;  /* 0x0000000000007941 */ /* 0x000fea0003800000 */
.L_x_29:
[----:B------:R-:W2:Y:S01]  /*4c70*/  LDL.LU R7, [R1+0x4] ;  /* 0x0000040001077983 */ /* 0x000ea20000300800 */
[----:B-----5:R-:W-:Y:S01]  /*4c80*/  HADD2.F32 R6, -RZ, R22.H0_H0 ;  /* 0x20000016ff067230 */ /* 0x020fe20000004100 */
[----:B------:R-:W-:Y:S02]  /*4c90*/  USHF.L.U64.HI UR31, UR26, 0x3, UR27 ;  /* 0x000000031a1f7899 */ /* 0x000fe4000801021b */
[----:B------:R-:W-:Y:S01]  /*4ca0*/  USHF.L.U32 UR30, UR26, 0x3, URZ ;  /* 0x000000031a1e7899 */ /* 0x000fe2000800063f */
[----:B------:R-:W-:Y:S01]  /*4cb0*/  ISETP.GT.AND P2, PT, R0, 0x8, P5 ;  /* 0x000000080000780c */ /* 0x000fe20002f44270 */
[----:B------:R-:W-:Y:S01]  /*4cc0*/  FMUL R6, R6, UR16 ;  /* 0x0000001006067c20 */ /* 0x000fe20008400000 */
[----:B------:R-:W3:Y:S03]  /*4cd0*/  LDL.LU R216, [R1+0x8] ;  /* 0x0000080001d87983 */ /* 0x000ee60000300800 */
[----:B--2---:R-:W-:-:S05]  /*4ce0*/  FFMA R6, R7, UR14, R6 ;  /* 0x0000000e07067c23 */ /* 0x004fca0008000006 */
[----:B------:R-:W-:-:S05]  /*4cf0*/  F2FP.F16.F32.PACK_AB R6, RZ, R6 ;  /* 0x00000006ff06723e */ /* 0x000fca00000000ff */
[----:B------:R2:W-:Y:S02]  /*4d00*/  @P1 STG.E.U16 desc[UR12][R4.64+0x2], R6 ;  /* 0x0000020604001986 */ /* 0x0005e4000c10150c */
[----:B--2---:R-:W-:-:S04]  /*4d10*/  IMAD.WIDE.U32 R6, R14, R226, UR30 ;  /* 0x0000001e0e067e25 */ /* 0x004fc8000f8e00e2 */
[----:B------:R-:W-:Y:S01]  /*4d20*/  IMAD.IADD R23, R23, 0x1, R7 ;  /* 0x0000000117177824 */ /* 0x000fe200078e0207 */
[----:B------:R-:W-:Y:S02]  /*4d30*/  IADD3 R7, P0, R18, R6, RZ ;  /* 0x0000000612077210 */ /* 0x000fe40007f1e0ff */
[----:B------:R-:W-:-:S03]  /*4d40*/  IADD3 R8, P1, R6, UR46, RZ ;  /* 0x0000002e06087c10 */ /* 0x000fc6000ff3e0ff */
[----:B------:R-:W-:Y:S01]  /*4d50*/  IMAD.X R9, R23, 0x1, R17, P0 ;  /* 0x0000000117097824 */ /* 0x000fe200000e0611 */
[----:B------:R-:W-:-:S04]  /*4d60*/  LEA R6, P0, R7, UR24, 0x1 ;  /* 0x0000001807067c11 */ /* 0x000fc8000f8008ff */
[----:B------:R-:W-:-:S05]  /*4d70*/  LEA.HI.X R7, R7, UR25, R9, 0x1, P0 ;  /* 0x0000001907077c11 */ /* 0x000fca00080f0c09 */
[----:B------:R2:W4:Y:S01]  /*4d80*/  @P2 LDG.E.LTC128B.U16 R22, desc[UR12][R6.64] ;  /* 0x0000000c06162981 */ /* 0x000522000c1e1520 */
[----:B------:R-:W-:Y:S01]  /*4d90*/  USHF.L.U32 UR28, UR6, 0x1, URZ ;  /* 0x00000001061c7899 */ /* 0x000fe2000800063f */
[----:B------:R-:W-:Y:S01]  /*4da0*/  BSSY B0, `(.L_x_31) ;  /* 0x0000016000007945 */ /* 0x000fe20003800000 */
[----:B------:R-:W-:-:S04]  /*4db0*/  USHF.L.U64.HI UR6, UR6, 0x1, UR7 ;  /* 0x0000000106067899 */ /* 0x000fc80008010207 */
[----:B--2---:R-:W-:Y:S01]  /*4dc0*/  IADD3 R6, P0, R4, UR28, RZ ;  /* 0x0000001c04067c10 */ /* 0x004fe2000ff1e0ff */
[----:B----4-:R-:W-:-:S05]  /*4dd0*/  HADD2.F32 R7, -RZ, R22.H0_H0 ;  /* 0x20000016ff077230 */ /* 0x010fca0000004100 */
[----:B------:R-:W-:-:S04]  /*4de0*/  FMUL R7, R7, UR16 ;  /* 0x0000001007077c20 */ /* 0x000fc80008400000 */
[----:B---3--:R-:W-:-:S05]  /*4df0*/  FFMA R7, R216, UR14, R7 ;  /* 0x0000000ed8077c23 */ /* 0x008fca0008000007 */
[----:B------:R-:W-:-:S04]  /*4e00*/  F2FP.F16.F32.PACK_AB R7, RZ, R7 ;  /* 0x00000007ff07723e */ /* 0x000fc800000000ff */
[----:B------:R-:W-:Y:S02]  /*4e10*/  PRMT R9, R7, 0x7610, R9 ;  /* 0x0000761007097816 */ /* 0x000fe40000000009 */
[----:B------:R-:W-:-:S05]  /*4e20*/  IADD3.X R7, R5, UR6, RZ, P0, !PT ;  /* 0x0000000605077c10 */ /* 0x000fca00087fe4ff */
[----:B------:R2:W-:Y:S02]  /*4e30*/  @P2 STG.E.U16 desc[UR12][R6.64], R9 ;  /* 0x0000000906002986 */ /* 0x0005e4000c10150c */
[----:B--2---:R-:W-:-:S03]  /*4e40*/  IADD3.X R9, R23, UR5, RZ, P1, !PT ;  /* 0x0000000517097c10 */ /* 0x004fc60008ffe4ff */
[----:B------:R-:W-:-:S04]  /*4e50*/  IMAD.WIDE.U32 R8, R20, UR23, R8 ;  /* 0x0000001714087c25 */ /* 0x000fc8000f8e0008 */
[----:B------:R-:W-:Y:S02]  /*4e60*/  VIADD R9, R9, UR9 ;  /* 0x0000000909097c36 */ /* 0x000fe40008000000 */
[----:B------:R-:W-:-:S04]  /*4e70*/  IMAD.WIDE.U32 R8, R21, UR45, R8 ;  /* 0x0000002d15087c25 */ /* 0x000fc8000f8e0008 */
[----:B------:R-:W-:Y:S01]  /*4e80*/  VIADD R23, R9, UR8 ;  /* 0x0000000809177c36 */ /* 0x000fe20008000000 */
[----:B------:R-:W-:-:S04]  /*4e90*/  IADD3 R9, P0, P1, R8, UR17, R12 ;  /* 0x0000001108097c10 */ /* 0x000fc8000f91e00c */
[----:B------:R-:W-:Y:S02]  /*4ea0*/  IADD3.X R23, R23, UR20, R13, P0, P1 ;  /* 0x0000001417177c10 */ /* 0x000fe400087e240d */
[----:B------:R-:W-:-:S04]  /*4eb0*/  LEA R8, P0, R9, UR24, 0x1 ;  /* 0x0000001809087c11 */ /* 0x000fc8000f8008ff */
[----:B------:R-:W-:Y:S02]  /*4ec0*/  LEA.HI.X R9, R9, UR25, R23, 0x1, P0 ;  /* 0x0000001909097c11 */ /* 0x000fe400080f0c17 */
[----:B------:R-:W-:-:S13]  /*4ed0*/  ISETP.GT.AND P0, PT, R0, 0x8, P3 ;  /* 0x000000080000780c */ /* 0x000fda0001f04270 */
[----:B------:R-:W-:Y:S05]  /*4ee0*/  @!P0 BRA `(.L_x_32) ;  /* 0x0000000000048947 */ /* 0x000fea0003800000 */
[----:B------:R2:W5:Y:S02]  /*4ef0*/  LDG.E.LTC128B.U16 R22, desc[UR12][R8.64+0x2] ;  /* 0x0000020c08167981 */ /* 0x000564000c1e1520 */
.L_x_32:
[----:B------:R-:W-:Y:S05]  /*4f00*/  BSYNC B0 ;  /* 0x0000000000007941 */ /* 0x000fea0003800000 */
.L_x_31:
[----:B------:R-:W3:Y:S01]  /*4f10*/  LDL.LU R216, [R1+0xc] ;  /* 0x00000c0001d87983 */ /* 0x000ee20000300800 */
[----:B-----5:R-:W-:Y:S01]  /*4f20*/  HADD2.F32 R23, -RZ, R22.H0_H0 ;  /* 0x20000016ff177230 */ /* 0x020fe20000004100 */
[----:B------:R-:W-:Y:S01]  /*4f30*/  ISETP.GT.AND P1, PT, R3, 0x8, PT ;  /* 0x000000080300780c */ /* 0x000fe20003f24270 */
[----:B------:R-:W-:Y:S01]  /*4f40*/  BSSY B0, `(.L_x_33) ;  /* 0x000000a000007945 */ /* 0x000fe20003800000 */
[----:B------:R-:W-:Y:S02]  /*4f50*/  LOP3.LUT R2, R2, 0xfffffffb, RZ, 0xc0, !PT ;  /* 0xfffffffb02027812 */ /* 0x000fe400078ec0ff */
[----:B------:R-:W-:-:S09]  /*4f60*/  FMUL R23, R23, UR16 ;  /* 0x0000001017177c20 */ /* 0x000fd20008400000 */
[----:B------:R-:W-:Y:S01]  /*4f70*/  @P1 LOP3.LUT R2, R2, 0x4, RZ, 0xfc, !PT ;  /* 0x0000000402021812 */ /* 0x000fe200078efcff */
[----:B---3--:R-:W-:-:S05]  /*4f80*/  FFMA R23, R216, UR14, R23 ;  /* 0x0000000ed8177c23 */ /* 0x008fca0008000017 */
[----:B------:R-:W-:-:S05]  /*4f90*/  F2FP.F16.F32.PACK_AB R23, RZ, R23 ;  /* 0x00000017ff17723e */ /* 0x000fca00000000ff */
[----:B------:R3:W-:Y:S01]  /*4fa0*/  @P0 STG.E.U16 desc[UR12][R6.64+0x2], R23 ;  /* 0x0000021706000986 */ /* 0x0007e2000c10150c */
[----:B------:R-:W-:-:S13]  /*4fb0*/  ISETP.GT.AND P0, PT, R0, RZ, P1 ;  /* 0x000000ff0000720c */ /* 0x000fda0000f04270 */
[----:B---3--:R-:W-:Y:S05]  /*4fc0*/  @!P0 BRA `(.L_x_34) ;  /* 0x0000000000048947 */ /* 0x008fea0003800000 */
[----:B------:R3:W5:Y:S02]  /*4fd0*/  LDG.E.LTC128B.U16 R22, desc[UR12][R10.64+0x10] ;  /* 0x0000100c0a167981 */ /* 0x000764000c1e1520 */
.L_x_34:
[----:B------:R-:W-:Y:S05]  /*4fe0*/  BSYNC B0 ;  /* 0x0000000000007941 */ /* 0x000fea0003800000 */
.L_x_33:
[----:B------:R-:W4:Y:S01]  /*4ff0*/  LDL.LU R216, [R1+0x10] ;  /* 0x0000100001d87983 */ /* 0x000f220000300800 */
[----:B-----5:R-:W-:Y:S01]  /*5000*/  HADD2.F32 R23, -RZ, R22.H0_H0 ;  /* 0x20000016ff177230 */ /* 0x020fe20000004100 */
[----:B------:R-:W-:Y:S01]  /*5010*/  ISETP.GT.AND P2, PT, R3, 0x9, PT ;  /* 0x000000090300780c */ /* 0x000fe20003f44270 */
[----:B------:R-:W-:Y:S01]  /*5020*/  BSSY B0, `(.L_x_35) ;  /* 0x000000a000007945 */ /* 0x000fe20003800000 */
[----:B------:R-:W-:Y:S02]  /*5030*/  LOP3.LUT R2, R2, 0xfffffff7, RZ, 0xc0, !PT ;  /* 0xfffffff702027812 */ /* 0x000fe400078ec0ff */
[----:B------:R-:W-:-:S09]  /*5040*/  FMUL R23, R23, UR16 ;  /* 0x0000001017177c20 */ /* 0x000fd20008400000 */
[----:B------:R-:W-:Y:S01]  /*5050*/  @P2 LOP3.LUT R2, R2, 0x8, RZ, 0xfc, !PT ;  /* 0x0000000802022812 */ /* 0x000fe200078efcff */
[----:B----4-:R-:W-:-:S05]  /*5060*/  FFMA R23, R216, UR14, R23 ;  /* 0x0000000ed8177c23 */ /* 0x010fca0008000017 */
[----:B------:R-:W-:-:S05]  /*5070*/  F2FP.F16.F32.PACK_AB R23, RZ, R23 ;  /* 0x00000017ff17723e */ /* 0x000fca00000000ff */
[----:B------:R4:W-:Y:S01]  /*5080*/  @P0 STG.E.U16 desc[UR12][R4.64+0x10], R23 ;  /* 0x0000101704000986 */ /* 0x0009e2000c10150c */
[----:B------:R-:W-:-:S13]  /*5090*/  ISETP.GT.AND P0, PT, R0, RZ, P2 ;  /* 0x000000ff0000720c */ /* 0x000fda0001704270 */
[----:B----4-:R-:W-:Y:S05]  /*50a0*/  @!P0 BRA `(.L_x_36) ;  /* 0x0000000000048947 */ /* 0x010fea0003800000 */
[----:B------:R4:W5:Y:S02]  /*50b0*/  LDG.E.LTC128B.U16 R22, desc[UR12][R10.64+0x12] ;  /* 0x0000120c0a167981 */ /* 0x000964000c1e1520 */
.L_x_36:
[----:B------:R-:W-:Y:S05]  /*50c0*/  BSYNC B0 ;  /* 0x0000000000007941 */ /* 0x000fea0003800000 */
.L_x_35:
[----:B------:R-:W2:Y:S01]  /*50d0*/  LDL.LU R216, [R1+0x14] ;  /* 0x0000140001d87983 */ /* 0x000ea20000300800 */
[----:B-----5:R-:W-:Y:S01]  /*50e0*/  HADD2.F32 R23, -RZ, R22.H0_H0 ;  /* 0x20000016ff177230 */ /* 0x020fe20000004100 */
[----:B------:R-:W-:Y:S01]  /*50f0*/  ISETP.GT.AND P1, PT, R0, 0x8, P1 ;  /* 0x000000080000780c */ /* 0x000fe20000f24270 */
[----:B------:R-:W-:Y:S03]  /*5100*/  BSSY B0, `(.L_x_37) ;  /* 0x0000007000007945 */ /* 0x000fe60003800000 */
[----:B------:R-:W-:-:S04]  /*5110*/  FMUL R23, R23, UR16 ;  /* 0x0000001017177c20 */ /* 0x000fc80008400000 */
[----:B--2---:R-:W-:-:S05]  /*5120*/  FFMA R23, R216, UR14, R23 ;  /* 0x0000000ed8177c23 */ /* 0x004fca0008000017 */
[----:B------:R-:W-:-:S05]  /*5130*/  F2FP.F16.F32.PACK_AB R23, RZ, R23 ;  /* 0x00000017ff17723e */ /* 0x000fca00000000ff */
[----:B------:R2:W-:Y:S01]  /*5140*/  @P0 STG.E.U16 desc[UR12][R4.64+0x12], R23 ;  /* 0x0000121704000986 */ /* 0x0005e2000c10150c */
[----:B------:R-:W-:Y:S05]  /*5150*/  @!P1 BRA `(.L_x_38) ;  /* 0x0000000000049947 */ /* 0x000fea0003800000 */
[----:B------:R0:W5:Y:S02]  /*5160*/  LDG.E.LTC128B.U16 R22, desc[UR12][R8.64+0x10] ;  /* 0x0000100c08167981 */ /* 0x000164000c1e1520 */
.L_x_38:
[----:B------:R-:W-:Y:S05]  /*5170*/  BSYNC B0 ;  /* 0x0000000000007941 */ /* 0x000fea0003800000 */
.L_x_37:
[----:B------:R-:W3:Y:S01]  /*5180*/  LDL.LU R216, [R1+0x18] ;  /* 0x0000180001d87983 */ /* 0x000ee20000300800 */
[----:B--2--5:R-:W-:Y:S01]  /*5190*/  HADD2.F32 R23, -RZ, R22.H0_H0 ;  /* 0x20000016ff177230 */ /* 0x024fe20000004100 */
[----:B------:R-:W-:Y:S01]  /*51a0*/  ISETP.GT.AND P0, PT, R0, 0x8, P2 ;  /* 0x000000080000780c */ /* 0x000fe20001704270 */
[----:B------:R-:W-:Y:S03]  /*51b0*/  BSSY B0, `(.L_x_39) ;  /* 0x0000007000007945 */ /* 0x000fe60003800000 */
[----:B------:R-:W-:-:S04]  /*51c0*/  FMUL R23, R23, UR16 ;  /* 0x0000001017177c20 */ /* 0x000fc80008400000 */
[----:B---3--:R-:W-:-:S05]  /*51d0*/  FFMA R23, R216, UR14, R23 ;  /* 0x0000000ed8177c23 */ /* 0x008fca0008000017 */
[----:B------:R-:W-:-:S05]  /*51e0*/  F2FP.F16.F32.PACK_AB R23, RZ, R23 ;  /* 0x00000017ff17723e */ /* 0x000fca00000000ff */
[----:B------:R2:W-:Y:S01]  /*51f0*/  @P1 STG.E.U16 desc[UR12][R6.64+0x10], R23 ;  /* 0x0000101706001986 */ /* 0x0005e2000c10150c */
[----:B------:R-:W-:Y:S05]  /*5200*/  @!P0 BRA `(.L_x_40) ;  /* 0x0000000000048947 */ /* 0x000fea0003800000 */
[----:B------:R3:W5:Y:S02]  /*5210*/  LDG.E.LTC128B.U16 R22, desc[UR12][R8.64+0x12] ;  /* 0x0000120c08167981 */ /* 0x000764000c1e1520 */
.L_x_40:
[----:B------:R-:W-:Y:S05]  /*5220*/  BSYNC B0 ;  /* 0x0000000000007941 */ /* 0x000fea0003800000 */
.L_x_39:
[----:B------:R-:W4:Y:S01]  /*5230*/  LDL.LU R217, [R1+0x1c] ;  /* 0x00001c0001d97983 */ /* 0x000f220000300800 */
[----:B--2--5:R-:W-:Y:S01]  /*5240*/  HADD2.F32 R23, -RZ, R22.H0_H0 ;  /* 0x20000016ff177230 */ /* 0x024fe20000004100 */
[----:B------:R-:W-:Y:S01]  /*5250*/  ISETP.GT.AND P3, PT, R3, 0x10, PT ;  /* 0x000000100300780c */ /* 0x000fe20003f64270 */
[----:B------:R-:W-:Y:S01]  /*5260*/  BSSY B0, `(.L_x_41) ;  /* 0x000000b000007945 */ /* 0x000fe20003800000 */
[----:B------:R-:W-:Y:S02]  /*5270*/  LOP3.LUT R2, R2, 0xffffffef, RZ, 0xc0, !PT ;  /* 0xffffffef02027812 */ /* 0x000fe400078ec0ff */
[----:B------:R-:W-:Y:S01]  /*5280*/  FMUL R23, R23, UR16 ;  /* 0x0000001017177c20 */ /* 0x000fe20008400000 */
[----:B------:R-:W-:Y:S02]  /*5290*/  ISETP.GT.AND P1, PT, R0, RZ, P3 ;  /* 0x000000ff0000720c */ /* 0x000fe40001f24270 */
[----:B------:R-:W-:-:S06]  /*52a0*/  PRMT R216, R22, 0x7610, R216 ;  /* 0x0000761016d87816 */ /* 0x000fcc00000000d8 */
[----:B------:R-:W-:Y:S01]  /*52b0*/  @P3 LOP3.LUT R2, R2, 0x10, RZ, 0xfc, !PT ;  /* 0x0000001002023812 */ /* 0x000fe200078efcff */
[----:B----4-:R-:W-:-:S05]  /*52c0*/  FFMA R23, R217, UR14, R23 ;  /* 0x0000000ed9177c23 */ /* 0x010fca0008000017 */
[----:B------:R-:W-:-:S05]  /*52d0*/  F2FP.F16.F32.PACK_AB R23, RZ, R23 ;  /* 0x00000017ff17723e */ /* 0x000fca00000000ff */
[----:B------:R2:W-:Y:S01]  /*52e0*/  @P0 STG.E.U16 desc[UR12][R6.64+0x12], R23 ;  /* 0x0000121706000986 */ /* 0x0005e2000c10150c */
[----:B------:R-:W-:Y:S05]  /*52f0*/  @!P1 BRA `(.L_x_42) ;  /* 0x0000000000049947 */ /* 0x000fea0003800000 */
[----:B------:R4:W5:Y:S02]  /*5300*/  LDG.E.LTC128B.U16 R216, desc[UR12][R10.64+0x20] ;  /* 0x0000200c0ad87981 */ /* 0x000964000c1e1520 */
.L_x_42:
[----:B------:R-:W-:Y:S05]  /*5310*/  BSYNC B0 ;  /* 0x0000000000007941 */ /* 0x000fea0003800000 */
.L_x_41:
[----:B--2---:R-:W2:Y:S01]  /*5320*/  LDL.LU R23, [R1+0x20] ;  /* 0x0000200001177983 */ /* 0x004ea20000300800 */
[----:B-----5:R-:W-:Y:S01]  /*5330*/  HADD2.F32 R22, -RZ, R216.H0_H0 ;  /* 0x200000d8ff167230 */ /* 0x020fe20000004100 */
[----:B------:R-:W-:Y:S01]  /*5340*/  IADD3 R219, P0, R14, 0x40, RZ ;  /* 0x000000400edb7810 */ /* 0x000fe20007f1e0ff */
[----:B------:R-:W-:Y:S01]  /*5350*/  BSSY B0, `(.L_x_43) ;  /* 0x0000017000007945 */ /* 0x000fe20003800000 */
[----:B------:R-:W-:Y:S02]  /*5360*/  ISETP.GT.AND P2, PT, R3, 0x11, PT ;  /* 0x000000110300780c */ /* 0x000fe40003f44270 */
[----:B------:R-:W-:Y:S01]  /*5370*/  FMUL R22, R22, UR16 ;  /* 0x0000001016167c20 */ /* 0x000fe20008400000 */
[----:B------:R-:W-:-:S10]  /*5380*/  LOP3.LUT R2, R2, 0xffbfffff, RZ, 0xc0, !PT ;  /* 0xffbfffff02027812 */ /* 0x000fd400078ec0ff */
[----:B------:R-:W-:Y:S01]  /*5390*/  @P2 LOP3.LUT R2, R2, 0x400000, RZ, 0xfc, !PT ;  /* 0x0040000002022812 */ /* 0x000fe200078efcff */
[----:B--2---:R-:W-:-:S05]  /*53a0*/  FFMA R22, R23, UR14, R22 ;  /* 0x0000000e17167c23 */ /* 0x004fca0008000016 */
[----:B------:R-:W-:-:S05]  /*53b0*/  F2FP.F16.F32.PACK_AB R22, RZ, R22 ;  /* 0x00000016ff16723e */ /* 0x000fca00000000ff */
[----:B------:R2:W-:Y:S02]  /*53c0*/  @P1 STG.E.U16 desc[UR12][R4.64+0x20], R22 ;  /* 0x0000201604001986 */ /* 0x0005e4000c10150c */
[----:B--2---:R-:W-:-:S04]  /*53d0*/  IMAD.X R22, RZ, RZ, R15, P0 ;  /* 0x000000ffff167224 */ /* 0x004fc800000e060f */
[----:B------:R-:W-:-:S04]  /*53e0*/  IMAD R22, R22, UR26, RZ ;  /* 0x0000001a16167c24 */ /* 0x000fc8000f8e02ff */
[C---:B------:R-:W-:Y:S02]  /*53f0*/  IMAD R228, R219.reuse, UR27, R22 ;  /* 0x0000001bdbe47c24 */ /* 0x040fe4000f8e0216 */
[----:B------:R-:W-:-:S04]  /*5400*/  IMAD.WIDE.U32 R22, R219, R226, UR4 ;  /* 0x00000004db167e25 */ /* 0x000fc8000f8e00e2 */
[----:B------:R-:W-:Y:S02]  /*5410*/  IMAD.IADD R23, R228, 0x1, R23 ;  /* 0x00000001e4177824 */ /* 0x000fe400078e0217 */
[----:B------:R-:W-:-:S04]  /*5420*/  IMAD.WIDE.U32 R22, R20, UR23, R22 ;  /* 0x0000001714167c25 */ /* 0x000fc8000f8e0016 */
[----:B------:R-:W-:Y:S02]  /*5430*/  VIADD R23, R23, UR9 ;  /* 0x0000000917177c36 */ /* 0x000fe40008000000 */
[----:B------:R-:W-:-:S04]  /*5440*/  IMAD.WIDE.U32 R22, R21, UR45, R22 ;  /* 0x0000002d15167c25 */ /* 0x000fc8000f8e0016 */
[----:B------:R-:W-:Y:S01]  /*5450*/  VIADD R23, R23, UR8 ;  /* 0x0000000817177c36 */ /* 0x000fe20008000000 */
[----:B------:R-:W-:Y:S02]  /*5460*/  IADD3 R240, P0, P1, R22, UR17, R12 ;  /* 0x0000001116f07c10 */ /* 0x000fe4000f91e00c */
[----:B------:R-:W-:Y:S02]  /*5470*/  PRMT R22, R216, 0x7610, R22 ;  /* 0x00007610d8167816 */ /* 0x000fe40000000016 */
[----:B------:R-:W-:Y:S02]  /*5480*/  IADD3.X R246, R23, UR20, R13, P0, P1 ;  /* 0x0000001417f67c10 */ /* 0x000fe400087e240d */
[----:B------:R-:W-:-:S13]  /*5490*/  ISETP.GT.AND P0, PT, R0, RZ, P2 ;  /* 0x000000ff0000720c */ /* 0x000fda0001704270 */
[----:B------:R-:W-:Y:S05]  /*54a0*/  @!P0 BRA `(.L_x_44) ;  /* 0x0000000000048947 */ /* 0x000fea0003800000 */
[----:B------:R2:W5:Y:S02]  /*54b0*/  LDG.E.LTC128B.U16 R22, desc[UR12][R10.64+0x22] ;  /* 0x0000220c0a167981 */ /* 0x000564000c1e1520 */
.L_x_44:
[----:B------:R-:W-:Y:S05]  /*54c0*/  BSYNC B0 ;  /* 0x0000000000007941 */ /* 0x000fea0003800000 */
.L_x_43:
[----:B------:R-:W3:Y:S01]  /*54d0*/  LDL.LU R216, [R1+0x24] ;  /* 0x0000240001d87983 */ /* 0x000ee20000300800 */
[----:B-----5:R-:W-:Y:S01]  /*54e0*/  HADD2.F32 R23, -RZ, R22.H0_H0 ;  /* 0x20000016ff177230 */ /* 0x020fe20000004100 */
[----:B------:R-:W-:Y:S04]  /*54f0*/  BSSY B0, `(.L_x_45) ;  /* 0x0000008000007945 */ /* 0x000fe80003800000 */
[----:B------:R-:W-:-:S04]  /*5500*/  FMUL R23, R23, UR16 ;  /* 0x0000001017177c20 */ /* 0x000fc80008400000 */
[----:B---3--:R-:W-:-:S05]  /*5510*/  FFMA R23, R216, UR14, R23 ;  /* 0x0000000ed8177c23 */ /* 0x008fca0008000017 */
[----:B------:R-:W-:-:S05]  /*5520*/  F2FP.F16.F32.PACK_AB R23, RZ, R23 ;  /* 0x00000017ff17723e */ /* 0x000fca00000000ff */
[----:B------:R3:W-:Y:S01]  /*5530*/  @P0 STG.E.U16 desc[UR12][R4.64+0x22], R23 ;  /* 0x0000221704000986 */ /* 0x0007e2000c10150c */
[----:B------:R-:W-:-:S13]  /*5540*/  ISETP.GT.AND P0, PT, R0, 0x8, P3 ;  /* 0x000000080000780c */ /* 0x000fda0001f04270 */
[----:B---3--:R-:W-:Y:S05]  /*5550*/  @!P0 BRA `(.L_x_46) ;  /* 0x0000000000048947 */ /* 0x008fea0003800000 */
[----:B------:R3:W5:Y:S02]  /*5560*/  LDG.E.LTC128B.U16 R22, desc[UR12][R8.64+0x20] ;  /* 0x0000200c08167981 */ /* 0x000764000c1e1520 */
.L_x_46:
[----:B------:R-:W-:Y:S05]  /*5570*/  BSYNC B0 ;  /* 0x0000000000007941 */ /* 0x000fea0003800000 */
.L_x_45:
[----:B------:R-:W2:Y:S01]  /*5580*/  LDL.LU R216, [R1+0x28] ;  /* 0x0000280001d87983 */ /* 0x000ea20000300800 */
[----:B-----5:R-:W-:Y:S01]  /*5590*/  HADD2.F32 R23, -RZ, R22.H0_H0 ;  /* 0x20000016ff177230 */ /* 0x020fe20000004100 */
[----:B------:R-:W-:Y:S04]  /*55a0*/  BSSY B0, `(.L_x_47) ;  /* 0x0000008000007945 */ /* 0x000fe80003800000 */
[----:B------:R-:W-:-:S04]  /*55b0*/  FMUL R23, R23, UR16 ;  /* 0x0000001017177c20 */ /* 0x000fc80008400000 */
[----:B--2---:R-:W-:-:S05]  /*55c0*/  FFMA R23, R216, UR14, R23 ;  /* 0x0000000ed8177c23 */ /* 0x004fca0008000017 */
[----:B------:R-:W-:-:S05]  /*55d0*/  F2FP.F16.F32.PACK_AB R23, RZ, R23 ;  /* 0x00000017ff17723e */ /* 0x000fca00000000ff */
[----:B------:R2:W-:Y:S01]  /*55e0*/  @P0 STG.E.U16 desc[UR12][R6.64+0x20], R23 ;  /* 0x0000201706000986 */ /* 0x0005e2000c10150c */
[----:B------:R-:W-:-:S13]  /*55f0*/  ISETP.GT.AND P0, PT, R0, 0x8, P2 ;  /* 0x000000080000780c */ /* 0x000fda0001704270 */
[----:B--2---:R-:W-:Y:S05]  /*5600*/  @!P0 BRA `(.L_x_48) ;  /* 0x0000000000048947 */ /* 0x004fea0003800000 */
[----:B------:R2:W5:Y:S02]  /*5610*/  LDG.E.LTC128B.U16 R22, desc[UR12][R8.64+0x22] ;  /* 0x0000220c08167981 */ /* 0x000564000c1e1520 */
.L_x_48:
[----:B------:R-:W-:Y:S05]  /*5620*/  BSYNC B0 ;  /* 0x0000000000007941 */ /* 0x000fea0003800000 */
.L_x_47:
[----:B------:R-:W3:Y:S01]  /*5630*/  LDL.LU R217, [R1+0x2c] ;  /* 0x00002c0001d97983 */ /* 0x000ee20000300800 */
[----:B-----5:R-:W-:Y:S01]  /*5640*/  HADD2.F32 R23, -RZ, R22.H0_H0 ;  /* 0x20000016ff177230 */ /* 0x020fe20000004100 */
[----:B------:R-:W-:Y:S01]  /*5650*/  ISETP.GT.AND P3, PT, R3, 0x18, PT ;  /* 0x000000180300780c */ /* 0x000fe20003f64270 */
[----:B------:R-:W-:Y:S01]  /*5660*/  BSSY B0, `(.L_x_49) ;  /* 0x000000b000007945 */ /* 0x000fe20003800000 */
[----:B------:R-:W-:Y:S02]  /*5670*/  LOP3.LUT R2, R2, 0xfbffffff, RZ, 0xc0, !PT ;  /* 0xfbffffff02027812 */ /* 0x000fe400078ec0ff */
[----:B------:R-:W-:Y:S01]  /*5680*/  FMUL R23, R23, UR16 ;  /* 0x0000001017177c20 */ /* 0x000fe20008400000 */
[----:B------:R-:W-:-:S08]  /*5690*/  PRMT R216, R22, 0x7610, R216 ;  /* 0x0000761016d87816 */ /* 0x000fd000000000d8 */
[----:B------:R-:W-:Y:S01]  /*56a0*/  @P3 LOP3.LUT R2, R2, 0x4000000, RZ, 0xfc, !PT ;  /* 0x0400000002023812 */ /* 0x000fe200078efcff */
[----:B---3--:R-:W-:-:S05]  /*56b0*/  FFMA R23, R217, UR14, R23 ;  /* 0x0000000ed9177c23 */ /* 0x008fca0008000017 */
[----:B------:R-:W-:-:S05]  /*56c0*/  F2FP.F16.F32.PACK_AB R23, RZ, R23 ;  /* 0x00000017ff17723e */ /* 0x000fca00000000ff */
[----:B------:R3:W-:Y:S01]  /*56d0*/  @P0 STG.E.U16 desc[UR12][R6.64+0x22], R23 ;  /* 0x0000221706000986 */ /* 0x0007e2000c10150c */
[----:B------:R-:W-:-:S13]  /*56e0*/  ISETP.GT.AND P0, PT, R0, RZ, P3 ;  /* 0x000000ff0000720c */ /* 0x000fda0001f04270 */
[----:B---3--:R-:W-:Y:S05]  /*56f0*/  @!P0 BRA `(.L_x_50) ;  /* 0x0000000000048947 */ /* 0x008fea0003800000 */
[----:B------:R3:W5:Y:S02]  /*5700*/  LDG.E.LTC128B.U16 R216, desc[UR12][R10.64+0x30] ;  /* 0x0000300c0ad87981 */ /* 0x000764000c1e1520 */
.L_x_50:
[----:B------:R-:W-:Y:S05]  /*5710*/  BSYNC B0 ;  /* 0x0000000000007941 */ /* 0x000fea0003800000 */
.L_x_49:
[----:B------:R-:W2:Y:S01]  /*5720*/  LDL.LU R23, [R1+0x30] ;  /* 0x0000300001177983 */ /* 0x000ea20000300800 */
[----:B-----5:R-:W-:Y:S01]  /*5730*/  HADD2.F32 R22, -RZ, R216.H0_H0 ;  /* 0x200000d8ff167230 */ /* 0x020fe20000004100 */
[----:B------:R-:W-:Y:S01]  /*5740*/  ISETP.GT.AND P2, PT, R3, 0x19, PT ;  /* 0x000000190300780c */ /* 0x000fe20003f44270 */
[----:B------:R-:W-:Y:S01]  /*5750*/  BSSY B0, `(.L_x_51) ;  /* 0x0000017000007945 */ /* 0x000fe20003800000 */
[----:B------:R-:W-:Y:S02]  /*5760*/  LOP3.LUT R2, R2, 0xfdffffff, RZ, 0xc0, !PT ;  /* 0xfdffffff02027812 */ /* 0x000fe400078ec0ff */
[----:B------:R-:W-:-:S09]  /*5770*/  FMUL R22, R22, UR16 ;  /* 0x0000001016167c20 */ /* 0x000fd20008400000 */
[----:B------:R-:W-:Y:S01]  /*5780*/  @P2 LOP3.LUT R2, R2, 0x2000000, RZ, 0xfc, !PT ;  /* 0x0200000002022812 */ /* 0x000fe200078efcff */
[----:B--2---:R-:W-:-:S05]  /*5790*/  FFMA R22, R23, UR14, R22 ;  /* 0x0000000e17167c23 */ /* 0x004fca0008000016 */
[----:B------:R-:W-:-:S05]  /*57a0*/  F2FP.F16.F32.PACK_AB R22, RZ, R22 ;  /* 0x00000016ff16723e */ /* 0x000fca00000000ff */
[----:B------:R2:W-:Y:S01]  /*57b0*/  @P0 STG.E.U16 desc[UR12][R4.64+0x30], R22 ;  /* 0x0000301604000986 */ /* 0x0005e2000c10150c */
[----:B------:R-:W-:-:S05]  /*57c0*/  IADD3 R221, P0, R14, 0x80, RZ ;  /* 0x000000800edd7810 */ /* 0x000fca0007f1e0ff */
        /* <DEDUP_REMOVED lines=15> */
.L_x_52:
[----:B------:R-:W-:Y:S05]  /*58c0*/  BSYNC B0 ;  /* 0x0000000000007941 */ /* 0x000fea0003800000 */
.L_x_51:
        /* <DEDUP_REMOVED lines=10> */
.L_x_54:
[----:B------:R-:W-:Y:S05]  /*5970*/  BSYNC B0 ;  /* 0x0000000000007941 */ /* 0x000fea0003800000 */
.L_x_53:
[----:B------:R-:W2:Y:S01]  /*5980*/  LDL.LU R216, [R1+0x38] ;  /* 0x0000380001d87983 */ /* 0x000ea20000300800 */
[----:B-----5:R-:W-:Y:S01]  /*5990*/  HADD2.F32 R23, -RZ, R22.H0_H0 ;  /* 0x20000016ff177230 */ /* 0x020fe20000004100 */
[----:B------:R-:W-:Y:S04]  /*59a0*/  BSSY B0, `(.L_x_55) ;  /* 0x0000015000007945 */ /* 0x000fe80003800000 */
[----:B------:R-:W-:-:S04]  /*59b0*/  FMUL R23, R23, UR16 ;  /* 0x0000001017177c20 */ /* 0x000fc80008400000 */
[----:B--2---:R-:W-:-:S05]  /*59c0*/  FFMA R23, R216, UR14, R23 ;  /* 0x0000000ed8177c23 */ /* 0x004fca0008000017 */
[----:B------:R-:W-:-:S05]  /*59d0*/  F2FP.F16.F32.PACK_AB R23, RZ, R23 ;  /* 0x00000017ff17723e */ /* 0x000fca00000000ff */
[----:B------:R2:W-:Y:S01]  /*59e0*/  @P0 STG.E.U16 desc[UR12][R6.64+0x30], R23 ;  /* 0x0000301706000986 */ /* 0x0005e2000c10150c */
[----:B------:R-:W-:-:S05]  /*59f0*/  IADD3 R220, P0, R14, 0xc0, RZ ;  /* 0x000000c00edc7810 */ /* 0x000fca0007f1e0ff */
[----:B------:R-:W-:-:S04]  /*5a00*/  IMAD.X R14, RZ, RZ, R15, P0 ;  /* 0x000000ffff0e7224 */ /* 0x000fc800000e060f */
        /* <DEDUP_REMOVED lines=11> */
[----:B------:R-:W-:-:S13]  /*5ac0*/  ISETP.GT.AND P0, PT, R0, 0x8, P2 ;  /* 0x000000080000780c */ /* 0x000fda0001704270 */
[----:B--2---:R-:W-:Y:S05]  /*5ad0*/  @!P0 BRA `(.L_x_56) ;  /* 0x0000000000048947 */ /* 0x004fea0003800000 */
[----:B------:R2:W5:Y:S02]  /*5ae0*/  LDG.E.LTC128B.U16 R14, desc[UR12][R8.64+0x32] ;  /* 0x0000320c080e7981 */ /* 0x000564000c1e1520 */
.L_x_56:
[----:B------:R-:W-:Y:S05]  /*5af0*/  BSYNC B0 ;  /* 0x0000000000007941 */ /* 0x000fea0003800000 */
.L_x_55:
        /* <DEDUP_REMOVED lines=13> */
.L_x_58:
[----:B------:R-:W-:Y:S05]  /*5bd0*/  BSYNC B0 ;  /* 0x0000000000007941 */ /* 0x000fea0003800000 */
.L_x_57:
        /* <DEDUP_REMOVED lines=10> */
[----:B------:R-:W-:-:S13]  /*5c80*/  ISETP.GT.AND P0, PT, R0, RZ, P1 ;  /* 0x000000ff0000720c */ /* 0x000fda0000f04270 */
[----:B--2---:R-:W-:Y:S05]  /*5c90*/  @!P0 BRA `(.L_x_60) ;  /* 0x0000000000048947 */ /* 0x004fea0003800000 */
[----:B------:R2:W5:Y:S02]  /*5ca0*/  LDG.E.LTC128B.U16 R14, desc[UR12][R10.64+0x42] ;  /* 0x0000420c0a0e7981 */ /* 0x000564000c1e1520 */
.L_x_60:
[----:B------:R-:W-:Y:S05]  /*5cb0*/  BSYNC B0 ;  /* 0x0000000000007941 */ /* 0x000fea0003800000 */
.L_x_59:
        /* <DEDUP_REMOVED lines=10> */
.L_x_62:
[----:B------:R-:W-:Y:S05]  /*5d60*/  BSYNC B0 ;  /* 0x0000000000007941 */ /* 0x000fea0003800000 */
.L_x_61:
[----:B------:R-:W2:Y:S01]  /*5d70*/  LDL.LU R23, [R1+0x48] ;  /* 0x0000480001177983 */ /* 0x000ea20000300800 */
[----:B-----5:R-:W-:Y:S01]  /*5d80*/  HADD2.F32 R15, -RZ, R14.H0_H0 ;  /* 0x2000000eff0f7230 */ /* 0x020fe20000004100 */
[----:B------:R-:W-:Y:S01]  /*5d90*/  BSSY B0, `(.L_x_63) ;  /* 0x0000009000007945 */ /* 0x000fe20003800000 */
[----:B------:R-:W-:-:S03]  /*5da0*/  PRMT R22, R14, 0x7610, R22 ;  /* 0x000076100e167816 */ /* 0x000fc60000000016 */
[----:B------:R-:W-:-:S04]  /*5db0*/  FMUL R15, R15, UR16 ;  /* 0x000000100f0f7c20 */ /* 0x000fc80008400000 */
[----:B--2---:R-:W-:-:S05]  /*5dc0*/  FFMA R15, R23, UR14, R15 ;  /* 0x0000000e170f7c23 */ /* 0x004fca000800000f */
[----:B------:R-:W-:-:S05]  /*5dd0*/  F2FP.F16.F32.PACK_AB R15, RZ, R15 ;  /* 0x0000000fff0f723e */ /* 0x000fca00000000ff */
[----:B------:R2:W-:Y:S01]  /*5de0*/  @P0 STG.E.U16 desc[UR12][R6.64+0x40], R15 ;  /* 0x0000400f06000986 */ /* 0x0005e2000c10150c */
[----:B------:R-:W-:-:S13]  /*5df0*/  ISETP.GT.AND P0, PT, R0, 0x8, P1 ;  /* 0x000000080000780c */ /* 0x000fda0000f04270 */
[----:B--2---:R-:W-:Y:S05]  /*5e00*/  @!P0 BRA `(.L_x_64) ;  /* 0x0000000000048947 */ /* 0x004fea0003800000 */
[----:B------:R2:W5:Y:S02]  /*5e10*/  LDG.E.LTC128B.U16 R22, desc[UR12][R8.64+0x42] ;  /* 0x0000420c08167981 */ /* 0x000564000c1e1520 */
.L_x_64:
[----:B------:R-:W-:Y:S05]  /*5e20*/  BSYNC B0 ;  /* 0x0000000000007941 */ /* 0x000fea0003800000 */
.L_x_63:
[----:B------:R-:W3:Y:S01]  /*5e30*/  LDL.LU R15, [R1+0x4c] ;  /* 0x00004c00010f7983 */ /* 0x000ee20000300800 */
[----:B-----5:R-:W-:Y:S01]  /*5e40*/  HADD2.F32 R14, -RZ, R22.H0_H0 ;  /* 0x20000016ff0e7230 */ /* 0x020fe20000004100 */
[----:B------:R-:W-:Y:S01]  /*5e50*/  ISETP.GT.AND P2, PT, R3, 0x28, PT ;  /* 0x000000280300780c */ /* 0x000fe20003f44270 */
[----:B------:R-:W-:Y:S01]  /*5e60*/  IMAD.WIDE.U32 R224, R219, R226, UR30 ;  /* 0x0000001edbe07e25 */ /* 0x000fe2000f8e00e2 */
[----:B------:R-:W-:Y:S01]  /*5e70*/  LOP3.LUT R2, R2, 0xffdfffff, RZ, 0xc0, !PT ;  /* 0xffdfffff02027812 */ /* 0x000fe200078ec0ff */
[----:B------:R-:W-:Y:S02]  /*5e80*/  BSSY B0, `(.L_x_65) ;  /* 0x0000013000007945 */ /* 0x000fe40003800000 */
[----:B------:R-:W-:Y:S01]  /*5e90*/  FMUL R14, R14, UR16 ;  /* 0x000000100e0e7c20 */ /* 0x000fe20008400000 */
[----:B------:R-:W-:-:S07]  /*5ea0*/  IMAD.IADD R236, R228, 0x1, R225 ;  /* 0x00000001e4ec7824 */ /* 0x000fce00078e02e1 */
[----:B------:R-:W-:Y:S01]  /*5eb0*/  @P2 LOP3.LUT R2, R2, 0x200000, RZ, 0xfc, !PT ;  /* 0x0020000002022812 */ /* 0x000fe200078efcff */
[----:B---3--:R-:W-:-:S05]  /*5ec0*/  FFMA R14, R15, UR14, R14 ;  /* 0x0000000e0f0e7c23 */ /* 0x008fca000800000e */
[----:B------:R-:W-:-:S05]  /*5ed0*/  F2FP.F16.F32.PACK_AB R14, RZ, R14 ;  /* 0x0000000eff0e723e */ /* 0x000fca00000000ff */
[----:B------:R3:W-:Y:S02]  /*5ee0*/  @P0 STG.E.U16 desc[UR12][R6.64+0x42], R14 ;  /* 0x0000420e06000986 */ /* 0x0007e4000c10150c */
[----:B---3--:R-:W-:-:S04]  /*5ef0*/  IADD3 R14, P0, R224, UR46, RZ ;  /* 0x0000002ee00e7c10 */ /* 0x008fc8000ff1e0ff */
[----:B------:R-:W-:-:S03]  /*5f00*/  IADD3.X R15, R236, UR5, RZ, P0, !PT ;  /* 0x00000005ec0f7c10 */ /* 0x000fc600087fe4ff */
        /* <DEDUP_REMOVED lines=10> */
.L_x_66:
[----:B------:R-:W-:Y:S05]  /*5fb0*/  BSYNC B0 ;  /* 0x0000000000007941 */ /* 0x000fea0003800000 */
.L_x_65:
        /* <DEDUP_REMOVED lines=13> */
.L_x_68:
[----:B------:R-:W-:Y:S05]  /*6090*/  BSYNC B0 ;  /* 0x0000000000007941 */ /* 0x000fea0003800000 */
.L_x_67:
        /* <DEDUP_REMOVED lines=10> */
.L_x_70:
[----:B------:R-:W-:Y:S05]  /*6140*/  BSYNC B0 ;  /* 0x0000000000007941 */ /* 0x000fea0003800000 */
.L_x_69:
        /* <DEDUP_REMOVED lines=10> */
.L_x_72:
[----:B------:R-:W-:Y:S05]  /*61f0*/  BSYNC B0 ;  /* 0x0000000000007941 */ /* 0x000fea0003800000 */
.L_x_71:
        /* <DEDUP_REMOVED lines=14> */
.L_x_74:
[----:B------:R-:W-:Y:S05]  /*62e0*/  BSYNC B0 ;  /* 0x0000000000007941 */ /* 0x000fea0003800000 */
.L_x_73:
[----:B------:R-:W2:Y:S01]  /*62f0*/  LDL.LU R15, [R1+0x60] ;  /* 0x00006000010f7983 */ /* 0x000ea20000300800 */
[----:B-----5:R-:W-:Y:S01]  /*6300*/  HADD2.F32 R14, -RZ, R218.H0_H0 ;  /* 0x200000daff0e7230 */ /* 0x020fe20000004100 */
[----:B------:R-:W-:Y:S01]  /*6310*/  ISETP.GT.AND P2, PT, R3, 0x31, PT ;  /* 0x000000310300780c */ /* 0x000fe20003f44270 */
[-C--:B------:R-:W-:Y:S01]  /*6320*/  IMAD.WIDE.U32 R216, R221, R226.reuse, UR30 ;  /* 0x0000001eddd87e25 */ /* 0x080fe2000f8e00e2 */
[----:B------:R-:W-:Y:S01]  /*6330*/  LOP3.LUT R2, R2, 0xfffbffff, RZ, 0xc0, !PT ;  /* 0xfffbffff02027812 */ /* 0x000fe200078ec0ff */
[----:B------:R-:W-:Y:S02]  /*6340*/  BSSY B0, `(.L_x_75) ;  /* 0x000001d000007945 */ /* 0x000fe40003800000 */
[----:B------:R-:W-:Y:S01]  /*6350*/  FMUL R14, R14, UR16 ;  /* 0x000000100e0e7c20 */ /* 0x000fe20008400000 */
[----:B------:R-:W-:Y:S02]  /*6360*/  IMAD.IADD R227, R223, 0x1, R217 ;  /* 0x00000001dfe37824 */ /* 0x000fe400078e02d9 */
[----:B------:R-:W-:-:S04]  /*6370*/  IMAD.WIDE.U32 R22, R220, R226, UR30 ;  /* 0x0000001edc167e25 */ /* 0x000fc8000f8e00e2 */
[----:B------:R-:W-:Y:S01]  /*6380*/  IMAD.IADD R226, R222, 0x1, R23 ;  /* 0x00000001dee27824 */ /* 0x000fe200078e0217 */
[----:B------:R-:W-:Y:S01]  /*6390*/  @P2 LOP3.LUT R2, R2, 0x40000, RZ, 0xfc, !PT ;  /* 0x0004000002022812 */ /* 0x000fe200078efcff */
[----:B--2---:R-:W-:-:S05]  /*63a0*/  FFMA R14, R15, UR14, R14 ;  /* 0x0000000e0f0e7c23 */ /* 0x004fca000800000e */
[----:B------:R-:W-:-:S05]  /*63b0*/  F2FP.F16.F32.PACK_AB R14, RZ, R14 ;  /* 0x0000000eff0e723e */ /* 0x000fca00000000ff */
[----:B------:R2:W-:Y:S02]  /*63c0*/  @P0 STG.E.U16 desc[UR12][R4.64+0x60], R14 ;  /* 0x0000600e04000986 */ /* 0x0005e4000c10150c */
[----:B--2---:R-:W-:-:S04]  /*63d0*/  IADD3 R14, P0, R216, UR46, RZ ;  /* 0x0000002ed80e7c10 */ /* 0x004fc8000ff1e0ff */
[----:B------:R-:W-:-:S03]  /*63e0*/  IADD3.X R15, R227, UR5, RZ, P0, !PT ;  /* 0x00000005e30f7c10 */ /* 0x000fc600087fe4ff */
[----:B------:R-:W-:-:S04]  /*63f0*/  IMAD.WIDE.U32 R14, R20, UR23, R14 ;  /* 0x00000017140e7c25 */ /* 0x000fc8000f8e000e */
[----:B------:R-:W-:Y:S02]  /*6400*/  VIADD R15, R15, UR9 ;  /* 0x000000090f0f7c36 */ /* 0x000fe40008000000 */
[----:B------:R-:W-:-:S04]  /*6410*/  IMAD.WIDE.U32 R14, R21, UR45, R14 ;  /* 0x0000002d150e7c25 */ /* 0x000fc8000f8e000e */
[----:B------:R-:W-:Y:S01]  /*6420*/  VIADD R15, R15, UR8 ;  /* 0x000000080f0f7c36 */ /* 0x000fe20008000000 */
[----:B------:R-:W-:-:S04]  /*6430*/  IADD3 R235, P0, P1, R14, UR17, R12 ;  /* 0x000000110eeb7c10 */ /* 0x000fc8000f91e00c */
[----:B------:R-:W-:Y:S02]  /*6440*/  IADD3.X R242, R15, UR20, R13, P0, P1 ;  /* 0x000000140ff27c10 */ /* 0x000fe400087e240d */
[----:B------:R-:W-:-:S04]  /*6450*/  IADD3 R14, P0, R22, UR46, RZ ;  /* 0x0000002e160e7c10 */ /* 0x000fc8000ff1e0ff */
[----:B------:R-:W-:-:S03]  /*6460*/  IADD3.X R15, R226, UR5, RZ, P0, !PT ;  /* 0x00000005e20f7c10 */ /* 0x000fc600087fe4ff */
[----:B------:R-:W-:-:S04]  /*6470*/  IMAD.WIDE.U32 R14, R20, UR23, R14 ;  /* 0x00000017140e7c25 */ /* 0x000fc8000f8e000e */
[----:B------:R-:W-:Y:S02]  /*6480*/  VIADD R15, R15, UR9 ;  /* 0x000000090f0f7c36 */ /* 0x000fe40008000000 */
[----:B------:R-:W-:-:S04]  /*6490*/  IMAD.WIDE.U32 R14, R21, UR45, R14 ;  /* 0x0000002d150e7c25 */ /* 0x000fc8000f8e000e */
[----:B------:R-:W-:Y:S01]  /*64a0*/  VIADD R15, R15, UR8 ;  /* 0x000000080f0f7c36 */ /* 0x000fe20008000000 */
[--C-:B------:R-:W-:Y:S02]  /*64b0*/  IADD3 R234, P0, P1, R14, UR17, R12.reuse ;  /* 0x000000110eea7c10 */ /* 0x100fe4000f91e00c */
[----:B------:R-:W-:Y:S02]  /*64c0*/  PRMT R12, R218, 0x7610, R12 ;  /* 0x00007610da0c7816 */ /* 0x000fe4000000000c */
[----:B------:R-:W-:Y:S02]  /*64d0*/  IADD3.X R241, R15, UR20, R13, P0, P1 ;  /* 0x000000140ff17c10 */ /* 0x000fe400087e240d */
[----:B------:R-:W-:-:S13]  /*64e0*/  ISETP.GT.AND P0, PT, R0, RZ, P2 ;  /* 0x000000ff0000720c */ /* 0x000fda0001704270 */
[----:B------:R-:W-:Y:S05]  /*64f0*/  @!P0 BRA `(.L_x_76) ;  /* 0x0000000000048947 */ /* 0x000fea0003800000 */
[----:B------:R2:W5:Y:S02]  /*6500*/  LDG.E.LTC128B.U16 R12, desc[UR12][R10.64+0x62] ;  /* 0x0000620c0a0c7981 */ /* 0x000564000c1e1520 */
.L_x_76:
[----:B------:R-:W-:Y:S05]  /*6510*/  BSYNC B0 ;  /* 0x0000000000007941 */ /* 0x000fea0003800000 */
.L_x_75:
[----:B------:R-:W3:Y:S01]  /*6520*/  LDL.LU R15, [R1+0x64] ;  /* 0x00006400010f7983 */ /* 0x000ee20000300800 */
[----:B-----5:R-:W-:Y:S01]  /*6530*/  HADD2.F32 R13, -RZ, R12.H0_H0 ;  /* 0x2000000cff0d7230 */ /* 0x020fe20000004100 */
[----:B------:R-:W-:Y:S01]  /*6540*/  BSSY B0, `(.L_x_77) ;  /* 0x0000009000007945 */ /* 0x000fe20003800000 */
[----:B------:R-:W-:-:S03]  /*6550*/  PRMT R14, R12, 0x7610, R14 ;  /* 0x000076100c0e7816 */ /* 0x000fc6000000000e */
[----:B------:R-:W-:-:S04]  /*6560*/  FMUL R13, R13, UR16 ;  /* 0x000000100d0d7c20 */ /* 0x000fc80008400000 */
[----:B---3--:R-:W-:-:S05]  /*6570*/  FFMA R13, R15, UR14, R13 ;  /* 0x0000000e0f0d7c23 */ /* 0x008fca000800000d */
[----:B------:R-:W-:-:S05]  /*6580*/  F2FP.F16.F32.PACK_AB R13, RZ, R13 ;  /* 0x0000000dff0d723e */ /* 0x000fca00000000ff */
[----:B------:R3:W-:Y:S01]  /*6590*/  @P0 STG.E.U16 desc[UR12][R4.64+0x62], R13 ;  /* 0x0000620d04000986 */ /* 0x0007e2000c10150c */
[----:B------:R-:W-:-:S13]  /*65a0*/  ISETP.GT.AND P0, PT, R0, 0x8, P3 ;  /* 0x000000080000780c */ /* 0x000fda0001f04270 */
[----:B---3--:R-:W-:Y:S05]  /*65b0*/  @!P0 BRA `(.L_x_78) ;  /* 0x0000000000048947 */ /* 0x008fea0003800000 */
[----:B------:R3:W5:Y:S02]  /*65c0*/  LDG.E.LTC128B.U16 R14, desc[UR12][R8.64+0x60] ;  /* 0x0000600c080e7981 */ /* 0x000764000c1e1520 */
.L_x_78:
[----:B------:R-:W-:Y:S05]  /*65d0*/  BSYNC B0 ;  /* 0x0000000000007941 */ /* 0x000fea0003800000 */
.L_x_77:
[----:B------:R-:W2:Y:S01]  /*65e0*/  LDL.LU R13, [R1+0x68] ;  /* 0x00006800010d7983 */ /* 0x000ea20000300800 */
[----:B-----5:R-:W-:Y:S01]  /*65f0*/  HADD2.F32 R12, -RZ, R14.H0_H0 ;  /* 0x2000000eff0c7230 */ /* 0x020fe20000004100 */
[----:B------:R-:W-:Y:S01]  /*6600*/  USHF.L.U32 UR21, UR11, 0x1, URZ ;  /* 0x000000010b157899 */ /* 0x000fe2000800063f */
[----:B------:R-:W-:Y:S01]  /*6610*/  BSSY B0, `(.L_x_79) ;  /* 0x000000d000007945 */ /* 0x000fe20003800000 */
[----:B------:R-:W-:Y:S02]  /*6620*/  USHF.L.U64.HI UR22, UR11, 0x1, UR15 ;  /* 0x000000010b167899 */ /* 0x000fe4000801020f */
[----:B------:R-:W-:-:S04]  /*6630*/  FMUL R12, R12, UR16 ;  /* 0x000000100c0c7c20 */ /* 0x000fc80008400000 */
[----:B--2---:R-:W-:Y:S01]  /*6640*/  FFMA R12, R13, UR14, R12 ;  /* 0x0000000e0d0c7c23 */ /* 0x004fe2000800000c */
[----:B------:R-:W-:-:S04]  /*6650*/  IMAD.U32 R13, RZ, RZ, UR6 ;  /* 0x00000006ff0d7e24 */ /* 0x000fc8000f8e00ff */
[----:B------:R-:W-:-:S05]  /*6660*/  F2FP.F16.F32.PACK_AB R12, RZ, R12 ;  /* 0x0000000cff0c723e */ /* 0x000fca00000000ff */
[----:B------:R2:W-:Y:S02]  /*6670*/  @P0 STG.E.U16 desc[UR12][R6.64+0x60], R12 ;  /* 0x0000600c06000986 */ /* 0x0005e4000c10150c */
[----:B--2---:R-:W-:-:S05]  /*6680*/  IMAD.U32 R12, RZ, RZ, UR28 ;  /* 0x0000001cff0c7e24 */ /* 0x004fca000f8e00ff */
[----:B------:R-:W-:-:S04]  /*6690*/  IADD3 R12, P0, P1, R12, UR21, R4 ;  /* 0x000000150c0c7c10 */ /* 0x000fc8000f91e004 */
[----:B------:R-:W-:Y:S02]  /*66a0*/  IADD3.X R13, R13, UR22, R5, P0, P1 ;  /* 0x000000160d0d7c10 */ /* 0x000fe400087e2405 */
[----:B------:R-:W-:-:S13]  /*66b0*/  ISETP.GT.AND P0, PT, R0, 0x8, P2 ;  /* 0x000000080000780c */ /* 0x000fda0001704270 */
[----:B------:R-:W-:Y:S05]  /*66c0*/  @!P0 BRA `(.L_x_80) ;  /* 0x0000000000048947 */ /* 0x000fea0003800000 */
[----:B------:R2:W5:Y:S02]  /*66d0*/  LDG.E.LTC128B.U16 R14, desc[UR12][R8.64+0x62] ;  /* 0x0000620c080e7981 */ /* 0x000564000c1e1520 */
.L_x_80:
[----:B------:R-:W-:Y:S05]  /*66e0*/  BSYNC B0 ;  /* 0x0000000000007941 */ /* 0x000fea0003800000 */
.L_x_79:
        /* <DEDUP_REMOVED lines=13> */
.L_x_82:
[----:B------:R-:W-:Y:S05]  /*67c0*/  BSYNC B0 ;  /* 0x0000000000007941 */ /* 0x000fea0003800000 */
.L_x_81:
[----:B------:R-:W2:Y:S01]  /*67d0*/  LDL.LU R20, [R1+0x70] ;  /* 0x0000700001147983 */ /* 0x000ea20000300800 */
[----:B-----5:R-:W-:Y:S01]  /*67e0*/  HADD2.F32 R15, -RZ, R14.H0_H0 ;  /* 0x2000000eff0f7230 */ /* 0x020fe20000004100 */
[----:B------:R-:W-:Y:S01]  /*67f0*/  ISETP.GT.AND P2, PT, R3, 0x39, PT ;  /* 0x000000390300780c */ /* 0x000fe20003f44270 */
[----:B------:R-:W-:Y:S01]  /*6800*/  BSSY B0, `(.L_x_83) ;  /* 0x000000b000007945 */ /* 0x000fe20003800000 */
[----:B------:R-:W-:Y:S02]  /*6810*/  LOP3.LUT R2, R2, 0xfffeffff, RZ, 0xc0, !PT ;  /* 0xfffeffff02027812 */ /* 0x000fe400078ec0ff */
[----:B------:R-:W-:Y:S01]  /*6820*/  FMUL R15, R15, UR16 ;  /* 0x000000100f0f7c20 */ /* 0x000fe20008400000 */
[----:B------:R-:W-:-:S08]  /*6830*/  PRMT R21, R14, 0x7610, R21 ;  /* 0x000076100e157816 */ /* 0x000fd00000000015 */
[----:B------:R-:W-:Y:S01]  /*6840*/  @P2 LOP3.LUT R2, R2, 0x10000, RZ, 0xfc, !PT ;  /* 0x0001000002022812 */ /* 0x000fe200078efcff */
[----:B--2---:R-:W-:-:S05]  /*6850*/  FFMA R15, R20, UR14, R15 ;  /* 0x0000000e140f7c23 */ /* 0x004fca000800000f */
[----:B------:R-:W-:-:S05]  /*6860*/  F2FP.F16.F32.PACK_AB R15, RZ, R15 ;  /* 0x0000000fff0f723e */ /* 0x000fca00000000ff */
[----:B------:R2:W-:Y:S01]  /*6870*/  @P0 STG.E.U16 desc[UR12][R4.64+0x70], R15 ;  /* 0x0000700f04000986 */ /* 0x0005e2000c10150c */
[----:B------:R-:W-:-:S13]  /*6880*/  ISETP.GT.AND P0, PT, R0, RZ, P2 ;  /* 0x000000ff0000720c */ /* 0x000fda0001704270 */
[----:B--2---:R-:W-:Y:S05]  /*6890*/  @!P0 BRA `(.L_x_84) ;  /* 0x0000000000048947 */ /* 0x004fea0003800000 */
[----:B------:R2:W5:Y:S02]  /*68a0*/  LDG.E.LTC128B.U16 R21, desc[UR12][R10.64+0x72] ;  /* 0x0000720c0a157981 */ /* 0x000564000c1e1520 */
.L_x_84:
[----:B------:R-:W-:Y:S05]  /*68b0*/  BSYNC B0 ;  /* 0x0000000000007941 */ /* 0x000fea0003800000 */
.L_x_83:
[----:B------:R-:W3:Y:S01]  /*68c0*/  LDL.LU R15, [R1+0x74] ;  /* 0x00007400010f7983 */ /* 0x000ee20000300800 */
[----:B-----5:R-:W-:Y:S01]  /*68d0*/  HADD2.F32 R14, -RZ, R21.H0_H0 ;  /* 0x20000015ff0e7230 */ /* 0x020fe20000004100 */
[----:B------:R-:W-:Y:S01]  /*68e0*/  USHF.L.U32 UR7, UR18, 0x8, URZ ;  /* 0x0000000812077899 */ /* 0x000fe2000800063f */
[----:B------:R-:W-:Y:S01]  /*68f0*/  BSSY B0, `(.L_x_85) ;  /* 0x000000d000007945 */ /* 0x000fe20003800000 */
[----:B------:R-:W-:Y:S02]  /*6900*/  USHF.L.U64.HI UR10, UR18, 0x8, UR19 ;  /* 0x00000008120a7899 */ /* 0x000fe40008010213 */
[----:B------:R-:W-:Y:S02]  /*6910*/  FMUL R14, R14, UR16 ;  /* 0x000000100e0e7c20 */ /* 0x000fe40008400000 */
[----:B------:R-:W-:Y:S02]  /*6920*/  IMAD.U32 R20, RZ, RZ, UR7 ;  /* 0x00000007ff147e24 */ /* 0x000fe4000f8e00ff */
[----:B---3--:R-:W-:Y:S01]  /*6930*/  FFMA R14, R15, UR14, R14 ;  /* 0x0000000e0f0e7c23 */ /* 0x008fe2000800000e */
[----:B------:R-:W-:-:S04]  /*6940*/  IMAD.U32 R15, RZ, RZ, UR10 ;  /* 0x0000000aff0f7e24 */ /* 0x000fc8000f8e00ff */
[----:B------:R-:W-:-:S05]  /*6950*/  F2FP.F16.F32.PACK_AB R14, RZ, R14 ;  /* 0x0000000eff0e723e */ /* 0x000fca00000000ff */
[----:B------:R3:W-:Y:S02]  /*6960*/  @P0 STG.E.U16 desc[UR12][R4.64+0x72], R14 ;  /* 0x0000720e04000986 */ /* 0x0007e4000c10150c */
[----:B---3--:R-:W-:-:S04]  /*6970*/  IADD3 R14, P0, P1, R4, UR28, R20 ;  /* 0x0000001c040e7c10 */ /* 0x008fc8000f91e014 */
[----:B------:R-:W-:Y:S02]  /*6980*/  IADD3.X R15, R5, UR6, R15, P0, P1 ;  /* 0x00000006050f7c10 */ /* 0x000fe400087e240f */
[----:B------:R-:W-:-:S13]  /*6990*/  ISETP.GT.AND P0, PT, R0, 0x8, P3 ;  /* 0x000000080000780c */ /* 0x000fda0001f04270 */
[----:B------:R-:W-:Y:S05]  /*69a0*/  @!P0 BRA `(.L_x_86) ;  /* 0x0000000000048947 */ /* 0x000fea0003800000 */
[----:B------:R3:W5:Y:S02]  /*69b0*/  LDG.E.LTC128B.U16 R21, desc[UR12][R8.64+0x70] ;  /* 0x0000700c08157981 */ /* 0x000764000c1e1520 */
.L_x_86:
[----:B------:R-:W-:Y:S05]  /*69c0*/  BSYNC B0 ;  /* 0x0000000000007941 */ /* 0x000fea0003800000 */
.L_x_85:
        /* <DEDUP_REMOVED lines=10> */
.L_x_88:
[----:B------:R-:W-:Y:S05]  /*6a70*/  BSYNC B0 ;  /* 0x0000000000007941 */ /* 0x000fea0003800000 */
.L_x_87:
        /* <DEDUP_REMOVED lines=13> */
.L_x_90:
[----:B------:R-:W-:Y:S05]  /*6b50*/  BSYNC B0 ;  /* 0x0000000000007941 */ /* 0x000fea0003800000 */
.L_x_89:
        /* <DEDUP_REMOVED lines=13> */
.L_x_92:
[----:B------:R-:W-:Y:S05]  /*6c30*/  BSYNC B0 ;  /* 0x0000000000007941 */ /* 0x000fea0003800000 */
.L_x_91:
        /* <DEDUP_REMOVED lines=10> */
.L_x_94:
[----:B------:R-:W-:Y:S05]  /*6ce0*/  BSYNC B0 ;  /* 0x0000000000007941 */ /* 0x000fea0003800000 */
.L_x_93:
        /* <DEDUP_REMOVED lines=10> */
.L_x_96:
[----:B------:R-:W-:Y:S05]  /*6d90*/  BSYNC B0 ;  /* 0x0000000000007941 */ /* 0x000fea0003800000 */
.L_x_95:
        /* <DEDUP_REMOVED lines=13> */
.L_x_98:
[----:B------:R-:W-:Y:S05]  /*6e70*/  BSYNC B0 ;  /* 0x0000000000007941 */ /* 0x000fea0003800000 */
.L_x_97:
        /* <DEDUP_REMOVED lines=13> */
.L_x_100:
[----:B------:R-:W-:Y:S05]  /*6f50*/  BSYNC B0 ;  /* 0x0000000000007941 */ /* 0x000fea0003800000 */
.L_x_99:
        /* <DEDUP_REMOVED lines=10> */
.L_x_102:
[----:B------:R-:W-:Y:S05]  /*7000*/  BSYNC B0 ;  /* 0x0000000000007941 */ /* 0x000fea0003800000 */
.L_x_101:
        /* <DEDUP_REMOVED lines=10> */
.L_x_104:
[----:B------:R-:W-:Y:S05]  /*70b0*/  BSYNC B0 ;  /* 0x0000000000007941 */ /* 0x000fea0003800000 */
.L_x_103:
[----:B------:R-:W3:Y:S01]  /*70c0*/  LDL.LU R218, [R1+0x9c] ;  /* 0x00009c0001da7983 */ /* 0x000ee20000300800 */
[----:B-----5:R-:W-:Y:S01]  /*70d0*/  HADD2.F32 R19, -RZ, R21.H0_H0 ;  /* 0x20000015ff137230 */ /* 0x020fe20000004100 */
[----:B------:R-:W-:Y:S01]  /*70e0*/  ISETP.GT.AND P2, PT, R3, 0x50, PT ;  /* 0x000000500300780c */ /* 0x000fe20003f44270 */
[----:B------:R-:W-:Y:S01]  /*70f0*/  BSSY B0, `(.L_x_105) ;  /* 0x000002e000007945 */ /* 0x000fe20003800000 */
[----:B------:R-:W-:Y:S02]  /*7100*/  LOP3.LUT R2, R2, 0xfffff7ff, RZ, 0xc0, !PT ;  /* 0xfffff7ff02027812 */ /* 0x000fe400078ec0ff */
[----:B------:R-:W-:-:S09]  /*7110*/  FMUL R19, R19, UR16 ;  /* 0x0000001013137c20 */ /* 0x000fd20008400000 */
[----:B------:R-:W-:Y:S01]  /*7120*/  @P2 LOP3.LUT R2, R2, 0x800, RZ, 0xfc, !PT ;  /* 0x0000080002022812 */ /* 0x000fe200078efcff */
[----:B---3--:R-:W-:Y:S01]  /*7130*/  FFMA R19, R218, UR14, R19 ;  /* 0x0000000eda137c23 */ /* 0x008fe20008000013 */
[----:B------:R-:W-:-:S04]  /*7140*/  IMAD.WIDE.U32 R218, R219, UR26, R16 ;  /* 0x0000001adbda7c25 */ /* 0x000fc8000f8e0010 */
[----:B------:R-:W-:-:S05]  /*7150*/  F2FP.F16.F32.PACK_AB R19, RZ, R19 ;  /* 0x00000013ff13723e */ /* 0x000fca00000000ff */
[----:B------:R3:W-:Y:S01]  /*7160*/  @P0 STG.E.U16 desc[UR12][R6.64+0x92], R19 ;  /* 0x0000921306000986 */ /* 0x0007e2000c10150c */
[----:B------:R-:W-:Y:S01]  /*7170*/  LEA R232, P0, R218, UR24, 0x1 ;  /* 0x00000018dae87c11 */ /* 0x000fe2000f8008ff */
[----:B---3--:R-:W-:-:S05]  /*7180*/  IMAD.IADD R19, R219, 0x1, R228 ;  /* 0x00000001db137824 */ /* 0x008fca00078e02e4 */
[----:B------:R-:W-:Y:S01]  /*7190*/  LEA.HI.X R233, R218, UR25, R19, 0x1, P0 ;  /* 0x00000019dae97c11 */ /* 0x000fe200080f0c13 */
[----:B------:R-:W-:-:S04]  /*71a0*/  IMAD.WIDE.U32 R218, R221, UR26, R16 ;  /* 0x0000001addda7c25 */ /* 0x000fc8000f8e0010 */
[----:B------:R-:W-:Y:S01]  /*71b0*/  IMAD.IADD R223, R219, 0x1, R223 ;  /* 0x00000001dbdf7824 */ /* 0x000fe200078e02df */
[----:B------:R-:W-:-:S04]  /*71c0*/  LEA R230, P0, R218, UR24, 0x1 ;  /* 0x00000018dae67c11 */ /* 0x000fc8000f8008ff */
[----:B------:R-:W-:Y:S01]  /*71d0*/  LEA.HI.X R231, R218, UR25, R223, 0x1, P0 ;  /* 0x00000019dae77c11 */ /* 0x000fe200080f0cdf */
[----:B------:R-:W-:-:S04]  /*71e0*/  IMAD.WIDE.U32 R218, R220, UR26, R16 ;  /* 0x0000001adcda7c25 */ /* 0x000fc8000f8e0010 */
[----:B------:R-:W-:Y:S01]  /*71f0*/  IMAD.IADD R222, R219, 0x1, R222 ;  /* 0x00000001dbde7824 */ /* 0x000fe200078e02de */
[----:B------:R-:W-:-:S04]  /*7200*/  LEA R228, P0, R218, UR24, 0x1 ;  /* 0x00000018dae47c11 */ /* 0x000fc8000f8008ff */
[----:B------:R-:W-:Y:S02]  /*7210*/  LEA.HI.X R229, R218, UR25, R222, 0x1, P0 ;  /* 0x00000019dae57c11 */ /* 0x000fe400080f0cde */
[----:B------:R-:W-:-:S04]  /*7220*/  LEA R218, P0, R240, UR24, 0x1 ;  /* 0x00000018f0da7c11 */ /* 0x000fc8000f8008ff */
[----:B------:R-:W-:Y:S02]  /*7230*/  LEA.HI.X R219, R240, UR25, R246, 0x1, P0 ;  /* 0x00000019f0db7c11 */ /* 0x000fe400080f0cf6 */
[----:B------:R-:W-:-:S04]  /*7240*/  LEA R220, P0, R239, UR24, 0x1 ;  /* 0x00000018efdc7c11 */ /* 0x000fc8000f8008ff */
[----:B------:R-:W-:Y:S02]  /*7250*/  LEA.HI.X R221, R239, UR25, R245, 0x1, P0 ;  /* 0x00000019efdd7c11 */ /* 0x000fe400080f0cf5 */
[----:B------:R-:W-:-:S04]  /*7260*/  LEA R222, P0, R238, UR24, 0x1 ;  /* 0x00000018eede7c11 */ /* 0x000fc8000f8008ff */
[----:B------:R-:W-:Y:S02]  /*7270*/  LEA.HI.X R223, R238, UR25, R244, 0x1, P0 ;  /* 0x00000019eedf7c11 */ /* 0x000fe400080f0cf4 */
[----:B------:R-:W-:-:S05]  /*7280*/  IADD3 R224, P0, R18, R224, RZ ;  /* 0x000000e012e07210 */ /* 0x000fca0007f1e0ff */
[----:B------:R-:W-:Y:S01]  /*7290*/  IMAD.X R16, R236, 0x1, R17, P0 ;  /* 0x00000001ec107824 */ /* 0x000fe200000e0611 */
[----:B------:R-:W-:-:S05]  /*72a0*/  IADD3 R216, P0, R18, R216, RZ ;  /* 0x000000d812d87210 */ /* 0x000fca0007f1e0ff */
[----:B------:R-:W-:Y:S01]  /*72b0*/  IMAD.X R19, R227, 0x1, R17, P0 ;  /* 0x00000001e3137824 */ /* 0x000fe200000e0611 */
[----:B------:R-:W-:-:S05]  /*72c0*/  IADD3 R18, P0, R18, R22, RZ ;  /* 0x0000001612127210 */ /* 0x000fca0007f1e0ff */
[----:B------:R-:W-:Y:S01]  /*72d0*/  IMAD.X R17, R226, 0x1, R17, P0 ;  /* 0x00000001e2117824 */ /* 0x000fe200000e0611 */
        /* <DEDUP_REMOVED lines=12> */
[----:B------:R-:W-:-:S13]  /*73a0*/  ISETP.GT.AND P0, PT, R0, RZ, P2 ;  /* 0x000000ff0000720c */ /* 0x000fda0001704270 */
[----:B------:R-:W-:Y:S05]  /*73b0*/  @!P0 BRA `(.L_x_106) ;  /* 0x0000000000048947 */ /* 0x000fea0003800000 */
[----:B------:R3:W5:Y:S02]  /*73c0*/  LDG.E.LTC128B.U16 R21, desc[UR12][R10.64+0xa0] ;  /* 0x0000a00c0a157981 */ /* 0x000764000c1e1520 */
.L_x_106:
[----:B------:R-:W-:Y:S05]  /*73d0*/  BSYNC B0 ;  /* 0x0000000000007941 */ /* 0x000fea0003800000 */
.L_x_105:
        /* <DEDUP_REMOVED lines=13> */
.L_x_108:
[----:B------:R-:W-:Y:S05]  /*74b0*/  BSYNC B0 ;  /* 0x0000000000007941 */ /* 0x000fea0003800000 */
.L_x_107:
        /* <DEDUP_REMOVED lines=10> */
.L_x_110:
[----:B------:R-:W-:Y:S05]  /*7560*/  BSYNC B0 ;  /* 0x0000000000007941 */ /* 0x000fea0003800000 */
.L_x_109:
        /* <DEDUP_REMOVED lines=10> */
.L_x_112:
[----:B------:R-:W-:Y:S05]  /*7610*/  BSYNC B0 ;  /* 0x0000000000007941 */ /* 0x000fea0003800000 */
.L_x_111:
        /* <DEDUP_REMOVED lines=13> */
.L_x_114:
[----:B------:R-:W-:Y:S05]  /*76f0*/  BSYNC B0 ;  /* 0x0000000000007941 */ /* 0x000fea0003800000 */
.L_x_113:
        /* <DEDUP_REMOVED lines=13> */
.L_x_116:
[----:B------:R-:W-:Y:S05]  /*77d0*/  BSYNC B0 ;  /* 0x0000000000007941 */ /* 0x000fea0003800000 */
.L_x_115:
        /* <DEDUP_REMOVED lines=10> */
.L_x_118:
[----:B------:R-:W-:Y:S05]  /*7880*/  BSYNC B0 ;  /* 0x0000000000007941 */ /* 0x000fea0003800000 */
.L_x_117:
        /* <DEDUP_REMOVED lines=10> */
.L_x_120:
[----:B------:R-:W-:Y:S05]  /*7930*/  BSYNC B0 ;  /* 0x0000000000007941 */ /* 0x000fea0003800000 */
.L_x_119:
        /* <DEDUP_REMOVED lines=13> */
.L_x_122:
[----:B------:R-:W-:Y:S05]  /*7a10*/  BSYNC B0 ;  /* 0x0000000000007941 */ /* 0x000fea0003800000 */
.L_x_121:
        /* <DEDUP_REMOVED lines=13> */
.L_x_124:
[----:B------:R-:W-:Y:S05]  /*7af0*/  BSYNC B0 ;  /* 0x0000000000007941 */ /* 0x000fea0003800000 */
.L_x_123:
        /* <DEDUP_REMOVED lines=10> */
.L_x_126:
[----:B------:R-:W-:Y:S05]  /*7ba0*/  BSYNC B0 ;  /* 0x0000000000007941 */ /* 0x000fea0003800000 */
.L_x_125:
        /* <DEDUP_REMOVED lines=10> */
.L_x_128:
[----:B------:R-:W-:Y:S05]  /*7c50*/  BSYNC B0 ;  /* 0x0000000000007941 */ /* 0x000fea0003800000 */
.L_x_127:
        /* <DEDUP_REMOVED lines=13> */
.L_x_130:
[----:B------:R-:W-:Y:S05]  /*7d30*/  BSYNC B0 ;  /* 0x0000000000007941 */ /* 0x000fea0003800000 */
.L_x_129:
        /* <DEDUP_REMOVED lines=13> */
.L_x_132:
[----:B------:R-:W-:Y:S05]  /*7e10*/  BSYNC B0 ;  /* 0x0000000000007941 */ /* 0x000fea0003800000 */
.L_x_131:
        /* <DEDUP_REMOVED lines=10> */
.L_x_134:
[----:B------:R-:W-:Y:S05]  /*7ec0*/  BSYNC B0 ;  /* 0x0000000000007941 */ /* 0x000fea0003800000 */
.L_x_133:
        /* <DEDUP_REMOVED lines=10> */
.L_x_136:
[----:B------:R-:W-:Y:S05]  /*7f70*/  BSYNC B0 ;  /* 0x0000000000007941 */ /* 0x000fea0003800000 */
.L_x_135:
[----:B------:R-:W3:Y:S01]  /*7f80*/  LDL.LU R235, [R1+0xdc] ;  /* 0x0000dc0001eb7983 */ /* 0x000ee20000300800 */
[----:B-----5:R-:W-:Y:S01]  /*7f90*/  HADD2.F32 R234, -RZ, R21.H0_H0 ;  /* 0x20000015ffea7230 */ /* 0x020fe20000004100 */
[----:B------:R-:W-:Y:S01]  /*7fa0*/  ISETP.GT.AND P3, PT, R3, 0x70, PT ;  /* 0x000000700300780c */ /* 0x000fe20003f64270 */
[----:B------:R-:W-:Y:S03]  /*7fb0*/  BSSY B0, `(.L_x_137) ;  /* 0x0000008000007945 */ /* 0x000fe60003800000 */
[----:B------:R-:W-:-:S04]  /*7fc0*/  FMUL R234, R234, UR16 ;  /* 0x00000010eaea7c20 */ /* 0x000fc80008400000 */
[----:B---3--:R-:W-:-:S05]  /*7fd0*/  FFMA R234, R235, UR14, R234 ;  /* 0x0000000eebea7c23 */ /* 0x008fca00080000ea */
[----:B------:R-:W-:-:S05]  /*7fe0*/  F2FP.F16.F32.PACK_AB R234, RZ, R234 ;  /* 0x000000eaffea723e */ /* 0x000fca00000000ff */
[----:B------:R3:W-:Y:S01]  /*7ff0*/  @P0 STG.E.U16 desc[UR12][R6.64+0xd2], R234 ;  /* 0x0000d2ea06000986 */ /* 0x0007e2000c10150c */
[----:B------:R-:W-:-:S13]  /*8000*/  ISETP.GT.AND P0, PT, R0, RZ, P3 ;  /* 0x000000ff0000720c */ /* 0x000fda0001f04270 */
[----:B---3--:R-:W-:Y:S05]  /*8010*/  @!P0 BRA `(.L_x_138) ;  /* 0x0000000000048947 */ /* 0x008fea0003800000 */
[----:B------:R3:W5:Y:S02]  /*8020*/  LDG.E.LTC128B.U16 R21, desc[UR12][R10.64+0xe0] ;  /* 0x0000e00c0a157981 */ /* 0x000764000c1e1520 */
.L_x_138:
[----:B------:R-:W-:Y:S05]  /*8030*/  BSYNC B0 ;  /* 0x0000000000007941 */ /* 0x000fea0003800000 */
.L_x_137:
[----:B------:R-:W2:Y:S01]  /*8040*/  LDL.LU R235, [R1+0xe0] ;  /* 0x0000e00001eb7983 */ /* 0x000ea20000300800 */
[----:B-----5:R-:W-:Y:S01]  /*8050*/  HADD2.F32 R234, -RZ, R21.H0_H0 ;  /* 0x20000015ffea7230 */ /* 0x020fe20000004100 */
[----:B------:R-:W-:Y:S01]  /*8060*/  ISETP.GT.AND P2, PT, R3, 0x71, PT ;  /* 0x000000710300780c */ /* 0x000fe20003f44270 */
[----:B------:R-:W-:Y:S03]  /*8070*/  BSSY B0, `(.L_x_139) ;  /* 0x0000008000007945 */ /* 0x000fe60003800000 */
[----:B------:R-:W-:-:S04]  /*8080*/  FMUL R234, R234, UR16 ;  /* 0x00000010eaea7c20 */ /* 0x000fc80008400000 */
[----:B--2---:R-:W-:-:S05]  /*8090*/  FFMA R234, R235, UR14, R234 ;  /* 0x0000000eebea7c23 */ /* 0x004fca00080000ea */
[----:B------:R-:W-:-:S05]  /*80a0*/  F2FP.F16.F32.PACK_AB R234, RZ, R234 ;  /* 0x000000eaffea723e */ /* 0x000fca00000000ff */
[----:B------:R2:W-:Y:S01]  /*80b0*/  @P0 STG.E.U16 desc[UR12][R4.64+0xe0], R234 ;  /* 0x0000e0ea04000986 */ /* 0x0005e2000c10150c */
[----:B------:R-:W-:-:S13]  /*80c0*/  ISETP.GT.AND P0, PT, R0, RZ, P2 ;  /* 0x000000ff0000720c */ /* 0x000fda0001704270 */
[----:B--2---:R-:W-:Y:S05]  /*80d0*/  @!P0 BRA `(.L_x_140) ;  /* 0x0000000000048947 */ /* 0x004fea0003800000 */
[----:B------:R2:W5:Y:S02]  /*80e0*/  LDG.E.LTC128B.U16 R21, desc[UR12][R10.64+0xe2] ;  /* 0x0000e20c0a157981 */ /* 0x000564000c1e1520 */
.L_x_140:
[----:B------:R-:W-:Y:S05]  /*80f0*/  BSYNC B0 ;  /* 0x0000000000007941 */ /* 0x000fea0003800000 */
.L_x_139:
        /* <DEDUP_REMOVED lines=10> */
.L_x_142:
[----:B------:R-:W-:Y:S05]  /*81a0*/  BSYNC B0 ;  /* 0x0000000000007941 */ /* 0x000fea0003800000 */
.L_x_141:
        /* <DEDUP_REMOVED lines=10> */
.L_x_144:
[----:B------:R-:W-:Y:S05]  /*8250*/  BSYNC B0 ;  /* 0x0000000000007941 */ /* 0x000fea0003800000 */
.L_x_143:
        /* <DEDUP_REMOVED lines=11> */
.L_x_146:
[----:B------:R-:W-:Y:S05]  /*8310*/  BSYNC B0 ;  /* 0x0000000000007941 */ /* 0x000fea0003800000 */
.L_x_145:
[----:B------:R-:W2:Y:S01]  /*8320*/  LDL.LU R235, [R1+0xf0] ;  /* 0x0000f00001eb7983 */ /* 0x000ea20000300800 */
[----:B-----5:R-:W-:Y:S01]  /*8330*/  HADD2.F32 R234, -RZ, R21.H0_H0 ;  /* 0x20000015ffea7230 */ /* 0x020fe20000004100 */
[----:B------:R-:W-:Y:S04]  /*8340*/  BSSY B0, `(.L_x_147) ;  /* 0x0000009000007945 */ /* 0x000fe80003800000 */
[----:B------:R-:W-:-:S04]  /*8350*/  FMUL R234, R234, UR16 ;  /* 0x00000010eaea7c20 */ /* 0x000fc80008400000 */
[----:B--2---:R-:W-:-:S05]  /*8360*/  FFMA R234, R235, UR14, R234 ;  /* 0x0000000eebea7c23 */ /* 0x004fca00080000ea */
[----:B------:R-:W-:-:S05]  /*8370*/  F2FP.F16.F32.PACK_AB R234, RZ, R234 ;  /* 0x000000eaffea723e */ /* 0x000fca00000000ff */
[----:B------:R2:W-:Y:S01]  /*8380*/  @P0 STG.E.U16 desc[UR12][R4.64+0xf0], R234 ;  /* 0x0000f0ea04000986 */ /* 0x0005e2000c10150c */
[----:B------:R-:W-:-:S04]  /*8390*/  ISETP.GT.AND P0, PT, R3, 0x79, PT ;  /* 0x000000790300780c */ /* 0x000fc80003f04270 */
[----:B------:R-:W-:-:S13]  /*83a0*/  ISETP.GT.AND P4, PT, R0, RZ, P0 ;  /* 0x000000ff0000720c */ /* 0x000fda0000784270 */
[----:B--2---:R-:W-:Y:S05]  /*83b0*/  @!P4 BRA `(.L_x_148) ;  /* 0x000000000004c947 */ /* 0x004fea0003800000 */
[----:B------:R2:W5:Y:S02]  /*83c0*/  LDG.E.LTC128B.U16 R21, desc[UR12][R10.64+0xf2] ;  /* 0x0000f20c0a157981 */ /* 0x000564000c1e1520 */
.L_x_148:
[----:B------:R-:W-:Y:S05]  /*83d0*/  BSYNC B0 ;  /* 0x0000000000007941 */ /* 0x000fea0003800000 */
.L_x_147:
[----:B-1234-:R-:W2:Y:S01]  /*83e0*/  LDL.LU R10, [R1+0xf4] ;  /* 0x0000f400010a7983 */ /* 0x01eea20000300800 */
[----:B-----5:R-:W-:Y:S01]  /*83f0*/  HADD2.F32 R3, -RZ, R21.H0_H0 ;  /* 0x20000015ff037230 */ /* 0x020fe20000004100 */
[----:B------:R-:W-:Y:S04]  /*8400*/  BSSY B0, `(.L_x_149) ;  /* 0x0000008000007945 */ /* 0x000fe80003800000 */
[----:B------:R-:W-:-:S04]  /*8410*/  FMUL R3, R3, UR16 ;  /* 0x0000001003037c20 */ /* 0x000fc80008400000 */
[----:B--2---:R-:W-:-:S05]  /*8420*/  FFMA R3, R10, UR14, R3 ;  /* 0x0000000e0a037c23 */ /* 0x004fca0008000003 */
[----:B------:R-:W-:-:S05]  /*8430*/  F2FP.F16.F32.PACK_AB R3, RZ, R3 ;  /* 0x00000003ff03723e */ /* 0x000fca00000000ff */
[----:B------:R1:W-:Y:S01]  /*8440*/  @P4 STG.E.U16 desc[UR12][R4.64+0xf2], R3 ;  /* 0x0000f20304004986 */ /* 0x0003e2000c10150c */
[----:B------:R-:W-:-:S13]  /*8450*/  ISETP.GT.AND P4, PT, R0, 0x8, P1 ;  /* 0x000000080000780c */ /* 0x000fda0000f84270 */
[----:B-1----:R-:W-:Y:S05]  /*8460*/  @!P4 BRA `(.L_x_150) ;  /* 0x000000000004c947 */ /* 0x002fea0003800000 */
[----:B------:R1:W5:Y:S02]  /*8470*/  LDG.E.LTC128B.U16 R21, desc[UR12][R8.64+0xf0] ;  /* 0x0000f00c08157981 */ /* 0x000364000c1e1520 */
.L_x_150:
[----:B------:R-:W-:Y:S05]  /*8480*/  BSYNC B0 ;  /* 0x0000000000007941 */ /* 0x000fea0003800000 */
.L_x_149:
        /* <DEDUP_REMOVED lines=10> */
.L_x_152:
[----:B------:R-:W-:Y:S05]  /*8530*/  BSYNC B0 ;  /* 0x0000000000007941 */ /* 0x000fea0003800000 */
.L_x_151:
[----:B012---:R-:W2:Y:S01]  /*8540*/  LDL.LU R8, [R1+0xfc] ;  /* 0x0000fc0001087983 */ /* 0x007ea20000300800 */
[----:B-----5:R-:W-:Y:S02]  /*8550*/  HADD2.F32 R3, -RZ, R21.H0_H0 ;  /* 0x20000015ff037230 */ /* 0x020fe40000004100 */
[----:B------:R-:W-:-:S03]  /*8560*/  @P4 IMAD.MOV.U32 R9, RZ, RZ, R7 ;  /* 0x000000ffff094224 */ /* 0x000fc600078e0007 */
[----:B------:R-:W-:-:S04]  /*8570*/  FMUL R3, R3, UR16 ;  /* 0x0000001003037c20 */ /* 0x000fc80008400000 */
[----:B--2---:R-:W-:Y:S01]  /*8580*/  FFMA R3, R8, UR14, R3 ;  /* 0x0000000e08037c23 */ /* 0x004fe20008000003 */
[----:B------:R-:W-:-:S04]  /*8590*/  @P4 IMAD.MOV.U32 R8, RZ, RZ, R6 ;  /* 0x000000ffff084224 */ /* 0x000fc800078e0006 */
[----:B------:R-:W-:-:S04]  /*85a0*/  F2FP.F16.F32.PACK_AB R3, RZ, R3 ;  /* 0x00000003ff03723e */ /* 0x000fc800000000ff */
[----:B------:R-:W-:-:S05]  /*85b0*/  PRMT R10, R3, 0x7610, R10 ;  /* 0x00007610030a7816 */ /* 0x000fca000000000a */
[----:B------:R0:W-:Y:S01]  /*85c0*/  @P4 STG.E.U16 desc[UR12][R8.64+0xf2], R10 ;  /* 0x0000f20a08004986 */ /* 0x0001e2000c10150c */
[----:B------:R-:W-:-:S04]  /*85d0*/  IADD3 R6, P4, R4, UR21, RZ ;  /* 0x0000001504067c10 */ /* 0x000fc8000ff9e0ff */
[----:B------:R-:W-:Y:S02]  /*85e0*/  IADD3.X R7, R5, UR22, RZ, P4, !PT ;  /* 0x0000001605077c10 */ /* 0x000fe4000a7fe4ff */
[----:B------:R-:W-:-:S13]  /*85f0*/  ISETP.GT.AND P4, PT, R0, 0x40, P5 ;  /* 0x000000400000780c */ /* 0x000fda0002f84270 */
[----:B------:R-:W2:Y:S01]  /*8600*/  @P4 LDG.E.LTC128B.U16 R21, desc[UR12][R232.64] ;  /* 0x0000000ce8154981 */ /* 0x000ea2000c1e1520 */
[----:B------:R-:W-:Y:S01]  /*8610*/  BSSY B0, `(.L_x_153) ;  /* 0x000000a000007945 */ /* 0x000fe20003800000 */
[----:B--2---:R-:W-:-:S05]  /*8620*/  HADD2.F32 R3, -RZ, R21.H0_H0 ;  /* 0x20000015ff037230 */ /* 0x004fca0000004100 */
[----:B------:R-:W-:-:S04]  /*8630*/  FMUL R3, R3, UR16 ;  /* 0x0000001003037c20 */ /* 0x000fc80008400000 */
[----:B------:R-:W-:-:S05]  /*8640*/  FFMA R3, R152, UR14, R3 ;  /* 0x0000000e98037c23 */ /* 0x000fca0008000003 */
[----:B------:R-:W-:-:S05]  /*8650*/  F2FP.F16.F32.PACK_AB R3, RZ, R3 ;  /* 0x00000003ff03723e */ /* 0x000fca00000000ff */
[----:B------:R0:W-:Y:S01]  /*8660*/  @P4 STG.E.U16 desc[UR12][R6.64], R3 ;  /* 0x0000000306004986 */ /* 0x0001e2000c10150c */
[----:B------:R-:W-:-:S04]  /*8670*/  LOP3.LUT P4, RZ, R2, 0x2, RZ, 0xc0, !PT ;  /* 0x0000000202ff7812 */ /* 0x000fc8000788c0ff */
[----:B------:R-:W-:-:S13]  /*8680*/  ISETP.GT.AND P4, PT, R0, 0x40, P4 ;  /* 0x000000400000780c */ /* 0x000fda0002784270 */
[----:B0-----:R-:W-:Y:S05]  /*8690*/  @!P4 BRA `(.L_x_154) ;  /* 0x000000000004c947 */ /* 0x001fea0003800000 */
[----:B------:R0:W5:Y:S02]  /*86a0*/  LDG.E.LTC128B.U16 R21, desc[UR12][R218.64+0x2] ;  /* 0x0000020cda157981 */ /* 0x000164000c1e1520 */
.L_x_154:
[----:B------:R-:W-:Y:S05]  /*86b0*/  BSYNC B0 ;  /* 0x0000000000007941 */ /* 0x000fea0003800000 */
.L_x_153:
[----:B-----5:R-:W-:Y:S01]  /*86c0*/  HADD2.F32 R3, -RZ, R21.H0_H0 ;  /* 0x20000015ff037230 */ /* 0x020fe20000004100 */
[----:B------:R-:W-:Y:S04]  /*86d0*/  BSSY B0, `(.L_x_155) ;  /* 0x000000b000007945 */ /* 0x000fe80003800000 */
[----:B------:R-:W-:-:S04]  /*86e0*/  FMUL R8, R3, UR16 ;  /* 0x0000001003087c20 */ /* 0x000fc80008400000 */
[----:B------:R-:W-:-:S05]  /*86f0*/  FFMA R8, R153, UR14, R8 ;  /* 0x0000000e99087c23 */ /* 0x000fca0008000008 */
[----:B------:R-:W-:-:S04]  /*8700*/  F2FP.F16.F32.PACK_AB R8, RZ, R8 ;  /* 0x00000008ff08723e */ /* 0x000fc800000000ff */
[----:B------:R-:W-:-:S05]  /*8710*/  PRMT R3, R8, 0x7610, R3 ;  /* 0x0000761008037816 */ /* 0x000fca0000000003 */
[----:B------:R1:W-:Y:S01]  /*8720*/  @P4 STG.E.U16 desc[UR12][R6.64+0x2], R3 ;  /* 0x0000020306004986 */ /* 0x0003e2000c10150c */
[----:B------:R-:W-:-:S04]  /*8730*/  IADD3 R8, P4, R6, UR28, RZ ;  /* 0x0000001c06087c10 */ /* 0x000fc8000ff9e0ff */
[----:B------:R-:W-:Y:S02]  /*8740*/  IADD3.X R9, R7, UR6, RZ, P4, !PT ;  /* 0x0000000607097c10 */ /* 0x000fe4000a7fe4ff */
[----:B------:R-:W-:-:S13]  /*8750*/  ISETP.GT.AND P4, PT, R0, 0x48, P5 ;  /* 0x000000480000780c */ /* 0x000fda0002f84270 */
[----:B-1----:R-:W-:Y:S05]  /*8760*/  @!P4 BRA `(.L_x_156) ;  /* 0x000000000004c947 */ /* 0x002fea0003800000 */
[----:B------:R1:W5:Y:S02]  /*8770*/  LDG.E.LTC128B.U16 R21, desc[UR12][R226.64] ;  /* 0x0000000ce2157981 */ /* 0x000364000c1e1520 */
.L_x_156:
[----:B------:R-:W-:Y:S05]  /*8780*/  BSYNC B0 ;  /* 0x0000000000007941 */ /* 0x000fea0003800000 */
.L_x_155:
[----:B-----5:R-:W-:Y:S01]  /*8790*/  HADD2.F32 R3, -RZ, R21.H0_H0 ;  /* 0x20000015ff037230 */ /* 0x020fe20000004100 */
[----:B------:R-:W-:Y:S04]  /*87a0*/  BSSY B0, `(.L_x_157) ;  /* 0x000000b000007945 */ /* 0x000fe80003800000 */
[----:B------:R-:W-:-:S04]  /*87b0*/  FMUL R3, R3, UR16 ;  /* 0x0000001003037c20 */ /* 0x000fc80008400000 */
[----:B------:R-:W-:-:S05]  /*87c0*/  FFMA R3, R154, UR14, R3 ;  /* 0x0000000e9a037c23 */ /* 0x000fca0008000003 */
[----:B------:R-:W-:-:S05]  /*87d0*/  F2FP.F16.F32.PACK_AB R3, RZ, R3 ;  /* 0x00000003ff03723e */ /* 0x000fca00000000ff */
[----:B------:R2:W-:Y:S01]  /*87e0*/  @P4 STG.E.U16 desc[UR12][R8.64], R3 ;  /* 0x0000000308004986 */ /* 0x0005e2000c10150c */
[----:B------:R-:W-:-:S04]  /*87f0*/  IADD3 R10, P4, R6, UR28, RZ ;  /* 0x0000001c060a7c10 */ /* 0x000fc8000ff9e0ff */
[----:B------:R-:W-:Y:S02]  /*8800*/  IADD3.X R11, R7, UR6, RZ, P4, !PT ;  /* 0x00000006070b7c10 */ /* 0x000fe4000a7fe4ff */
[----:B------:R-:W-:-:S04]  /*8810*/  LOP3.LUT P4, RZ, R2, 0x2, RZ, 0xc0, !PT ;  /* 0x0000000202ff7812 */ /* 0x000fc8000788c0ff */
[----:B------:R-:W-:-:S13]  /*8820*/  ISETP.GT.AND P4, PT, R0, 0x48, P4 ;  /* 0x000000480000780c */ /* 0x000fda0002784270 */
[----:B--2---:R-:W-:Y:S05]  /*8830*/  @!P4 BRA `(.L_x_158) ;  /* 0x000000000004c947 */ /* 0x004fea0003800000 */
[----:B------:R2:W5:Y:S02]  /*8840*/  LDG.E.LTC128B.U16 R21, desc[UR12][R18.64+0x2] ;  /* 0x0000020c12157981 */ /* 0x000564000c1e1520 */
.L_x_158:
[----:B------:R-:W-:Y:S05]  /*8850*/  BSYNC B0 ;  /* 0x0000000000007941 */ /* 0x000fea0003800000 */
.L_x_157:
[----:B-----5:R-:W-:Y:S01]  /*8860*/  HADD2.F32 R3, -RZ, R21.H0_H0 ;  /* 0x20000015ff037230 */ /* 0x020fe20000004100 */
[----:B------:R-:W-:Y:S04]  /*8870*/  BSSY B0, `(.L_x_159) ;  /* 0x0000009000007945 */ /* 0x000fe80003800000 */
[----:B------:R-:W-:-:S04]  /*8880*/  FMUL R8, R3, UR16 ;  /* 0x0000001003087c20 */ /* 0x000fc80008400000 */
[----:B------:R-:W-:-:S05]  /*8890*/  FFMA R8, R155, UR14, R8 ;  /* 0x0000000e9b087c23 */ /* 0x000fca0008000008 */
[----:B------:R-:W-:-:S05]  /*88a0*/  F2FP.F16.F32.PACK_AB R8, RZ, R8 ;  /* 0x00000008ff08723e */ /* 0x000fca00000000ff */
[----:B------:R3:W-:Y:S01]  /*88b0*/  @P4 STG.E.U16 desc[UR12][R10.64+0x2], R8 ;  /* 0x000002080a004986 */ /* 0x0007e2000c10150c */
[----:B------:R-:W-:-:S04]  /*88c0*/  LOP3.LUT P4, RZ, R2, 0x4, RZ, 0xc0, !PT ;  /* 0x0000000402ff7812 */ /* 0x000fc8000788c0ff */
[----:B------:R-:W-:-:S13]  /*88d0*/  ISETP.GT.AND P4, PT, R0, 0x40, P4 ;  /* 0x000000400000780c */ /* 0x000fda0002784270 */
[----:B---3--:R-:W-:Y:S05]  /*88e0*/  @!P4 BRA `(.L_x_160) ;  /* 0x000000000004c947 */ /* 0x008fea0003800000 */
[----:B------:R3:W5:Y:S02]  /*88f0*/  LDG.E.LTC128B.U16 R21, desc[UR12][R218.64+0x10] ;  /* 0x0000100cda157981 */ /* 0x000764000c1e1520 */
.L_x_160:
[----:B------:R-:W-:Y:S05]  /*8900*/  BSYNC B0 ;  /* 0x0000000000007941 */ /* 0x000fea0003800000 */
.L_x_159:
        /* <DEDUP_REMOVED lines=8> */
[----:B----4-:R-:W-:Y:S05]  /*8990*/  @!P4 BRA `(.L_x_162) ;  /* 0x000000000004c947 */ /* 0x010fea0003800000 */
[----:B------:R4:W5:Y:S02]  /*89a0*/  LDG.E.LTC128B.U16 R21, desc[UR12][R218.64+0x12] ;  /* 0x0000120cda157981 */ /* 0x000964000c1e1520 */
.L_x_162:
[----:B------:R-:W-:Y:S05]  /*89b0*/  BSYNC B0 ;  /* 0x0000000000007941 */ /* 0x000fea0003800000 */
.L_x_161:
        /* <DEDUP_REMOVED lines=10> */
.L_x_164:
[----:B------:R-:W-:Y:S05]  /*8a60*/  BSYNC B0 ;  /* 0x0000000000007941 */ /* 0x000fea0003800000 */
.L_x_163:
        /* <DEDUP_REMOVED lines=10> */
.L_x_166:
[----:B------:R-:W-:Y:S05]  /*8b10*/  BSYNC B0 ;  /* 0x0000000000007941 */ /* 0x000fea0003800000 */
.L_x_165:
[----:B-----5:R-:W-:Y:S01]  /*8b20*/  HADD2.F32 R3, -RZ, R21.H0_H0 ;  /* 0x20000015ff037230 */ /* 0x020fe20000004100 */
[----:B------:R-:W-:Y:S01]  /*8b30*/  BSSY B0, `(.L_x_167) ;  /* 0x000000c000007945 */ /* 0x000fe20003800000 */
[----:B------:R-:W-:-:S03]  /*8b40*/  @P4 IMAD.MOV.U32 R9, RZ, RZ, R13 ;  /* 0x000000ffff094224 */ /* 0x000fc600078e000d */
[----:B------:R-:W-:-:S04]  /*8b50*/  FMUL R8, R3, UR16 ;  /* 0x0000001003087c20 */ /* 0x000fc80008400000 */
[----:B------:R-:W-:-:S05]  /*8b60*/  FFMA R8, R159, UR14, R8 ;  /* 0x0000000e9f087c23 */ /* 0x000fca0008000008 */
[----:B------:R-:W-:-:S04]  /*8b70*/  F2FP.F16.F32.PACK_AB R8, RZ, R8 ;  /* 0x00000008ff08723e */ /* 0x000fc800000000ff */
[----:B------:R-:W-:Y:S01]  /*8b80*/  PRMT R3, R8, 0x7610, R3 ;  /* 0x0000761008037816 */ /* 0x000fe20000000003 */
[----:B------:R-:W-:-:S05]  /*8b90*/  @P4 IMAD.MOV.U32 R8, RZ, RZ, R12 ;  /* 0x000000ffff084224 */ /* 0x000fca00078e000c */
[----:B------:R0:W-:Y:S01]  /*8ba0*/  @P4 STG.E.U16 desc[UR12][R8.64+0x12], R3 ;  /* 0x0000120308004986 */ /* 0x0001e2000c10150c */
[----:B------:R-:W-:-:S04]  /*8bb0*/  LOP3.LUT P4, RZ, R2, 0x10, RZ, 0xc0, !PT ;  /* 0x0000001002ff7812 */ /* 0x000fc8000788c0ff */
[----:B------:R-:W-:-:S13]  /*8bc0*/  ISETP.GT.AND P4, PT, R0, 0x40, P4 ;  /* 0x000000400000780c */ /* 0x000fda0002784270 */
[----:B0-----:R-:W-:Y:S05]  /*8bd0*/  @!P4 BRA `(.L_x_168) ;  /* 0x000000000004c947 */ /* 0x001fea0003800000 */
[----:B------:R0:W5:Y:S02]  /*8be0*/  LDG.E.LTC128B.U16 R21, desc[UR12][R218.64+0x20] ;  /* 0x0000200cda157981 */ /* 0x000164000c1e1520 */
.L_x_168:
[----:B------:R-:W-:Y:S05]  /*8bf0*/  BSYNC B0 ;  /* 0x0000000000007941 */ /* 0x000fea0003800000 */
.L_x_167:
        /* <DEDUP_REMOVED lines=10> */
.L_x_170:
[----:B------:R-:W-:Y:S05]  /*8ca0*/  BSYNC B0 ;  /* 0x0000000000007941 */ /* 0x000fea0003800000 */
.L_x_169:
        /* <DEDUP_REMOVED lines=10> */
.L_x_172:
[----:B------:R-:W-:Y:S05]  /*8d50*/  BSYNC B0 ;  /* 0x0000000000007941 */ /* 0x000fea0003800000 */
.L_x_171:
[----:B-----5:R-:W-:Y:S01]  /*8d60*/  HADD2.F32 R3, -RZ, R21.H0_H0 ;  /* 0x20000015ff037230 */ /* 0x020fe20000004100 */
[----:B------:R-:W-:Y:S01]  /*8d70*/  BSSY B0, `(.L_x_173) ;  /* 0x000000b000007945 */ /* 0x000fe20003800000 */
[----:B------:R-:W-:Y:S02]  /*8d80*/  @P4 IMAD.MOV.U32 R8, RZ, RZ, R12 ;  /* 0x000000ffff084224 */ /* 0x000fe400078e000c */
[----:B------:R-:W-:Y:S02]  /*8d90*/  @P4 IMAD.MOV.U32 R9, RZ, RZ, R13 ;  /* 0x000000ffff094224 */ /* 0x000fe400078e000d */
        /* <DEDUP_REMOVED lines=8> */
.L_x_174:
[----:B------:R-:W-:Y:S05]  /*8e20*/  BSYNC B0 ;  /* 0x0000000000007941 */ /* 0x000fea0003800000 */
.L_x_173:
        /* <DEDUP_REMOVED lines=13> */
.L_x_176:
[----:B------:R-:W-:Y:S05]  /*8f00*/  BSYNC B0 ;  /* 0x0000000000007941 */ /* 0x000fea0003800000 */
.L_x_175:
        /* <DEDUP_REMOVED lines=10> */
.L_x_178:
[----:B------:R-:W-:Y:S05]  /*8fb0*/  BSYNC B0 ;  /* 0x0000000000007941 */ /* 0x000fea0003800000 */
.L_x_177:
        /* <DEDUP_REMOVED lines=10> */
.L_x_180:
[----:B------:R-:W-:Y:S05]  /*9060*/  BSYNC B0 ;  /* 0x0000000000007941 */ /* 0x000fea0003800000 */
.L_x_179:
        /* <DEDUP_REMOVED lines=12> */
.L_x_182:
[----:B------:R-:W-:Y:S05]  /*9130*/  BSYNC B0 ;  /* 0x0000000000007941 */ /* 0x000fea0003800000 */
.L_x_181:
        /* <DEDUP_REMOVED lines=13> */
.L_x_184:
[----:B------:R-:W-:Y:S05]  /*9210*/  BSYNC B0 ;  /* 0x0000000000007941 */ /* 0x000fea0003800000 */
.L_x_183:
        /* <DEDUP_REMOVED lines=10> */
.L_x_186:
[----:B------:R-:W-:Y:S05]  /*92c0*/  BSYNC B0 ;  /* 0x0000000000007941 */ /* 0x000fea0003800000 */
.L_x_185:
        /* <DEDUP_REMOVED lines=10> */
.L_x_188:
[----:B------:R-:W-:Y:S05]  /*9370*/  BSYNC B0 ;  /* 0x0000000000007941 */ /* 0x000fea0003800000 */
.L_x_187:
        /* <DEDUP_REMOVED lines=12> */
.L_x_190:
[----:B------:R-:W-:Y:S05]  /*9440*/  BSYNC B0 ;  /* 0x0000000000007941 */ /* 0x000fea0003800000 */
.L_x_189:
        /* <DEDUP_REMOVED lines=13> */
.L_x_192:
[----:B------:R-:W-:Y:S05]  /*9520*/  BSYNC B0 ;  /* 0x0000000000007941 */ /* 0x000fea0003800000 */
.L_x_191:
        /* <DEDUP_REMOVED lines=10> */
.L_x_194:
[----:B------:R-:W-:Y:S05]  /*95d0*/  BSYNC B0 ;  /* 0x0000000000007941 */ /* 0x000fea0003800000 */
.L_x_193:
        /* <DEDUP_REMOVED lines=10> */
.L_x_196:
[----:B------:R-:W-:Y:S05]  /*9680*/  BSYNC B0 ;  /* 0x0000000000007941 */ /* 0x000fea0003800000 */
.L_x_195:
        /* <DEDUP_REMOVED lines=12> */
.L_x_198:
[----:B------:R-:W-:Y:S05]  /*9750*/  BSYNC B0 ;  /* 0x0000000000007941 */ /* 0x000fea0003800000 */
.L_x_197:
        /* <DEDUP_REMOVED lines=13> */
.L_x_200:
[----:B------:R-:W-:Y:S05]  /*9830*/  BSYNC B0 ;  /* 0x0000000000007941 */ /* 0x000fea0003800000 */
.L_x_199:
        /* <DEDUP_REMOVED lines=10> */
.L_x_202:
[----:B------:R-:W-:Y:S05]  /*98e0*/  BSYNC B0 ;  /* 0x0000000000007941 */ /* 0x000fea0003800000 */
.L_x_201:
        /* <DEDUP_REMOVED lines=10> */
.L_x_204:
[----:B------:R-:W-:Y:S05]  /*9990*/  BSYNC B0 ;  /* 0x0000000000007941 */ /* 0x000fea0003800000 */
.L_x_203:
        /* <DEDUP_REMOVED lines=12> */
.L_x_206:
[----:B------:R-:W-:Y:S05]  /*9a60*/  BSYNC B0 ;  /* 0x0000000000007941 */ /* 0x000fea0003800000 */
.L_x_205:
        /* <DEDUP_REMOVED lines=13> */
.L_x_208:
[----:B------:R-:W-:Y:S05]  /*9b40*/  BSYNC B0 ;  /* 0x0000000000007941 */ /* 0x000fea0003800000 */
.L_x_207:
        /* <DEDUP_REMOVED lines=10> */
.L_x_210:
[----:B------:R-:W-:Y:S05]  /*9bf0*/  BSYNC B0 ;  /* 0x0000000000007941 */ /* 0x000fea0003800000 */
.L_x_209:
        /* <DEDUP_REMOVED lines=10> */
.L_x_212:
[----:B------:R-:W-:Y:S05]  /*9ca0*/  BSYNC B0 ;  /* 0x0000000000007941 */ /* 0x000fea0003800000 */
.L_x_211:
        /* <DEDUP_REMOVED lines=12> */
.L_x_214:
[----:B------:R-:W-:Y:S05]  /*9d70*/  BSYNC B0 ;  /* 0x0000000000007941 */ /* 0x000fea0003800000 */
.L_x_213:
        /* <DEDUP_REMOVED lines=13> */
.L_x_216:
[----:B------:R-:W-:Y:S05]  /*9e50*/  BSYNC B0 ;  /* 0x0000000000007941 */ /* 0x000fea0003800000 */
.L_x_215:
        /* <DEDUP_REMOVED lines=10> */
.L_x_218:
[----:B------:R-:W-:Y:S05]  /*9f00*/  BSYNC B0 ;  /* 0x0000000000007941 */ /* 0x000fea0003800000 */
.L_x_217:
        /* <DEDUP_REMOVED lines=10> */
.L_x_220:
[----:B------:R-:W-:Y:S05]  /*9fb0*/  BSYNC B0 ;  /* 0x0000000000007941 */ /* 0x000fea0003800000 */
.L_x_219:
        /* <DEDUP_REMOVED lines=12> */
.L_x_222:
[----:B------:R-:W-:Y:S05]  /*a080*/  BSYNC B0 ;  /* 0x0000000000007941 */ /* 0x000fea0003800000 */
.L_x_221:
        /* <DEDUP_REMOVED lines=13> */
.L_x_224:
[----:B------:R-:W-:Y:S05]  /*a160*/  BSYNC B0 ;  /* 0x0000000000007941 */ /* 0x000fea0003800000 */
.L_x_223:
        /* <DEDUP_REMOVED lines=10> */
.L_x_226:
[----:B------:R-:W-:Y:S05]  /*a210*/  BSYNC B0 ;  /* 0x0000000000007941 */ /* 0x000fea0003800000 */
.L_x_225:
        /* <DEDUP_REMOVED lines=10> */
.L_x_228:
[----:B------:R-:W-:Y:S05]  /*a2c0*/  BSYNC B0 ;  /* 0x0000000000007941 */ /* 0x000fea0003800000 */
.L_x_227:
        /* <DEDUP_REMOVED lines=12> */
.L_x_230:
[----:B------:R-:W-:Y:S05]  /*a390*/  BSYNC B0 ;  /* 0x0000000000007941 */ /* 0x000fea0003800000 */
.L_x_229:
        /* <DEDUP_REMOVED lines=13> */
.L_x_232:
[----:B------:R-:W-:Y:S05]  /*a470*/  BSYNC B0 ;  /* 0x0000000000007941 */ /* 0x000fea0003800000 */
.L_x_231:
        /* <DEDUP_REMOVED lines=10> */
.L_x_234:
[----:B------:R-:W-:Y:S05]  /*a520*/  BSYNC B0 ;  /* 0x0000000000007941 */ /* 0x000fea0003800000 */
.L_x_233:
        /* <DEDUP_REMOVED lines=10> */
.L_x_236:
[----:B------:R-:W-:Y:S05]  /*a5d0*/  BSYNC B0 ;  /* 0x0000000000007941 */ /* 0x000fea0003800000 */
.L_x_235:
        /* <DEDUP_REMOVED lines=12> */
.L_x_238:
[----:B------:R-:W-:Y:S05]  /*a6a0*/  BSYNC B0 ;  /* 0x0000000000007941 */ /* 0x000fea0003800000 */
.L_x_237:
        /* <DEDUP_REMOVED lines=13> */
.L_x_240:
[----:B------:R-:W-:Y:S05]  /*a780*/  BSYNC B0 ;  /* 0x0000000000007941 */ /* 0x000fea0003800000 */
.L_x_239:
        /* <DEDUP_REMOVED lines=10> */
.L_x_242:
[----:B------:R-:W-:Y:S05]  /*a830*/  BSYNC B0 ;  /* 0x0000000000007941 */ /* 0x000fea0003800000 */
.L_x_241:
        /* <DEDUP_REMOVED lines=10> */
.L_x_244:
[----:B------:R-:W-:Y:S05]  /*a8e0*/  BSYNC B0 ;  /* 0x0000000000007941 */ /* 0x000fea0003800000 */
.L_x_243:
        /* <DEDUP_REMOVED lines=12> */
.L_x_246:
[----:B------:R-:W-:Y:S05]  /*a9b0*/  BSYNC B0 ;  /* 0x0000000000007941 */ /* 0x000fea0003800000 */
.L_x_245:
        /* <DEDUP_REMOVED lines=13> */
.L_x_248:
[----:B------:R-:W-:Y:S05]  /*aa90*/  BSYNC B0 ;  /* 0x0000000000007941 */ /* 0x000fea0003800000 */
.L_x_247:
        /* <DEDUP_REMOVED lines=10> */
.L_x_250:
[----:B------:R-:W-:Y:S05]  /*ab40*/  BSYNC B0 ;  /* 0x0000000000007941 */ /* 0x000fea0003800000 */
.L_x_249:
        /* <DEDUP_REMOVED lines=10> */
.L_x_252:
[----:B------:R-:W-:Y:S05]  /*abf0*/  BSYNC B0 ;  /* 0x0000000000007941 */ /* 0x000fea0003800000 */
.L_x_251:
        /* <DEDUP_REMOVED lines=12> */
.L_x_254:
[----:B------:R-:W-:Y:S05]  /*acc0*/  BSYNC B0 ;  /* 0x0000000000007941 */ /* 0x000fea0003800000 */
.L_x_253:
        /* <DEDUP_REMOVED lines=13> */
.L_x_256:
[----:B------:R-:W-:Y:S05]  /*ada0*/  BSYNC B0 ;  /* 0x0000000000007941 */ /* 0x000fea0003800000 */
.L_x_255:
[----:B-----5:R-:W-:Y:S01]  /*adb0*/  HADD2.F32 R3, -RZ, R21.H0_H0 ;  /* 0x20000015ff037230 */ /* 0x020fe20000004100 */
[----:B------:R-:W-:Y:S04]  /*adc0*/  BSSY B0, `(.L_x_257) ;  /* 0x0000008000007945 */ /* 0x000fe80003800000 */
[----:B------:R-:W-:-:S04]  /*add0*/  FMUL R3, R3, UR16 ;  /* 0x0000001003037c20 */ /* 0x000fc80008400000 */
[----:B------:R-:W-:-:S05]  /*ade0*/  FFMA R3, R204, UR14, R3 ;  /* 0x0000000ecc037c23 */ /* 0x000fca0008000003 */
[----:B------:R-:W-:-:S05]  /*adf0*/  F2FP.F16.F32.PACK_AB R3, RZ, R3 ;  /* 0x00000003ff03723e */ /* 0x000fca00000000ff */
[----:B------:R0:W-:Y:S01]  /*ae00*/  @P4 STG.E.U16 desc[UR12][R6.64+0xd0], R3 ;  /* 0x0000d00306004986 */ /* 0x0001e2000c10150c */
[----:B------:R-:W-:-:S13]  /*ae10*/  ISETP.GT.AND P4, PT, R0, 0x40, P6 ;  /* 0x000000400000780c */ /* 0x000fda0003784270 */
[----:B0-----:R-:W-:Y:S05]  /*ae20*/  @!P4 BRA `(.L_x_258) ;  /* 0x000000000004c947 */ /* 0x001fea0003800000 */
[----:B------:R0:W5:Y:S02]  /*ae30*/  LDG.E.LTC128B.U16 R21, desc[UR12][R218.64+0xd2] ;  /* 0x0000d20cda157981 */ /* 0x000164000c1e1520 */
.L_x_258:
[----:B------:R-:W-:Y:S05]  /*ae40*/  BSYNC B0 ;  /* 0x0000000000007941 */ /* 0x000fea0003800000 */
.L_x_257:
        /* <DEDUP_REMOVED lines=10> */
.L_x_260:
[----:B------:R-:W-:Y:S05]  /*aef0*/  BSYNC B0 ;  /* 0x0000000000007941 */ /* 0x000fea0003800000 */
.L_x_259:
        /* <DEDUP_REMOVED lines=8> */
[----:B------:R-:W-:-:S13]  /*af80*/  ISETP.GT.AND P4, PT, R0, 0x48, P6 ;  /* 0x000000480000780c */ /* 0x000fda0003784270 */
[----:B0-----:R-:W-:Y:S05]  /*af90*/  @!P4 BRA `(.L_x_262) ;  /* 0x000000000004c947 */ /* 0x001fea0003800000 */
[----:B------:R0:W5:Y:S02]  /*afa0*/  LDG.E.LTC128B.U16 R21, desc[UR12][R18.64+0xd2] ;  /* 0x0000d20c12157981 */ /* 0x000164000c1e1520 */
.L_x_262:
[----:B------:R-:W-:Y:S05]  /*afb0*/  BSYNC B0 ;  /* 0x0000000000007941 */ /* 0x000fea0003800000 */
.L_x_261:
        /* <DEDUP_REMOVED lines=9> */
[----:B------:R-:W-:-:S13]  /*b050*/  ISETP.GT.AND P4, PT, R0, 0x40, P3 ;  /* 0x000000400000780c */ /* 0x000fda0001f84270 */
[----:B0-----:R-:W-:Y:S05]  /*b060*/  @!P4 BRA `(.L_x_264) ;  /* 0x000000000004c947 */ /* 0x001fea0003800000 */
[----:B------:R0:W5:Y:S02]  /*b070*/  LDG.E.LTC128B.U16 R21, desc[UR12][R218.64+0xe0] ;  /* 0x0000e00cda157981 */ /* 0x000164000c1e1520 */
.L_x_264:
[----:B------:R-:W-:Y:S05]  /*b080*/  BSYNC B0 ;  /* 0x0000000000007941 */ /* 0x000fea0003800000 */
.L_x_263:
        /* <DEDUP_REMOVED lines=9> */
.L_x_266:
[----:B------:R-:W-:Y:S05]  /*b120*/  BSYNC B0 ;  /* 0x0000000000007941 */ /* 0x000fea0003800000 */
.L_x_265:
        /* <DEDUP_REMOVED lines=9> */
.L_x_268:
[----:B------:R-:W-:Y:S05]  /*b1c0*/  BSYNC B0 ;  /* 0x0000000000007941 */ /* 0x000fea0003800000 */
.L_x_267:
        /* <DEDUP_REMOVED lines=11> */
.L_x_270:
[----:B------:R-:W-:Y:S05]  /*b280*/  BSYNC B0 ;  /* 0x0000000000007941 */ /* 0x000fea0003800000 */
.L_x_269:
        /* <DEDUP_REMOVED lines=12> */
.L_x_272:
[----:B------:R-:W-:Y:S05]  /*b350*/  BSYNC B0 ;  /* 0x0000000000007941 */ /* 0x000fea0003800000 */
.L_x_271:
        /* <DEDUP_REMOVED lines=9> */
.L_x_274:
[----:B------:R-:W-:Y:S05]  /*b3f0*/  BSYNC B0 ;  /* 0x0000000000007941 */ /* 0x000fea0003800000 */
.L_x_273:
        /* <DEDUP_REMOVED lines=9> */
.L_x_276:
[----:B------:R-:W-:Y:S05]  /*b490*/  BSYNC B0 ;  /* 0x0000000000007941 */ /* 0x000fea0003800000 */
.L_x_275:
        /* <DEDUP_REMOVED lines=11> */
.L_x_278:
[----:B------:R-:W-:Y:S05]  /*b550*/  BSYNC B0 ;  /* 0x0000000000007941 */ /* 0x000fea0003800000 */
.L_x_277:
[----:B-----5:R-:W-:-:S05]  /*b560*/  HADD2.F32 R3, -RZ, R21.H0_H0 ;  /* 0x20000015ff037230 */ /* 0x020fca0000004100 */
[----:B------:R-:W-:-:S04]  /*b570*/  FMUL R6, R3, UR16 ;  /* 0x0000001003067c20 */ /* 0x000fc80008400000 */
[----:B------:R-:W-:-:S05]  /*b580*/  FFMA R6, R215, UR14, R6 ;  /* 0x0000000ed7067c23 */ /* 0x000fca0008000006 */
[----:B------:R-:W-:-:S04]  /*b590*/  F2FP.F16.F32.PACK_AB R6, RZ, R6 ;  /* 0x00000006ff06723e */ /* 0x000fc800000000ff */
[----:B------:R-:W-:-:S05]  /*b5a0*/  PRMT R7, R6, 0x7610, R7 ;  /* 0x0000761006077816 */ /* 0x000fca0000000007 */
[----:B------:R1:W-:Y:S01]  /*b5b0*/  @P4 STG.E.U16 desc[UR12][R12.64+0xf2], R7 ;  /* 0x0000f2070c004986 */ /* 0x0003e2000c10150c */
[----:B------:R-:W-:-:S04]  /*b5c0*/  IADD3 R6, P4, R4, UR7, RZ ;  /* 0x0000000704067c10 */ /* 0x000fc8000ff9e0ff */
[----:B-1----:R-:W-:Y:S02]  /*b5d0*/  IADD3.X R7, R5, UR10, RZ, P4, !PT ;  /* 0x0000000a05077c10 */ /* 0x002fe4000a7fe4ff */
        /* <DEDUP_REMOVED lines=10> */
[----:B-1----:R-:W-:Y:S05]  /*b680*/  @!P4 BRA `(.L_x_280) ;  /* 0x000000000004c947 */ /* 0x002fea0003800000 */
[----:B------:R1:W5:Y:S02]  /*b690*/  LDG.E.LTC128B.U16 R21, desc[UR12][R220.64+0x2] ;  /* 0x0000020cdc157981 */ /* 0x000364000c1e1520 */
.L_x_280:
[----:B------:R-:W-:Y:S05]  /*b6a0*/  BSYNC B0 ;  /* 0x0000000000007941 */ /* 0x000fea0003800000 */
.L_x_279:
        /* <DEDUP_REMOVED lines=10> */
[----:B--2---:R-:W-:Y:S05]  /*b750*/  @!P4 BRA `(.L_x_282) ;  /* 0x000000000004c947 */ /* 0x004fea0003800000 */
[----:B------:R2:W5:Y:S02]  /*b760*/  LDG.E.LTC128B.U16 R21, desc[UR12][R224.64] ;  /* 0x0000000ce0157981 */ /* 0x000564000c1e1520 */
.L_x_282:
[----:B------:R-:W-:Y:S05]  /*b770*/  BSYNC B0 ;  /* 0x0000000000007941 */ /* 0x000fea0003800000 */
.L_x_281:
        /* <DEDUP_REMOVED lines=10> */
[----:B0-----:R-:W-:Y:S05]  /*b820*/  @!P4 BRA `(.L_x_284) ;  /* 0x000000000004c947 */ /* 0x001fea0003800000 */
[----:B------:R0:W5:Y:S02]  /*b830*/  LDG.E.LTC128B.U16 R21, desc[UR12][R22.64+0x2] ;  /* 0x0000020c16157981 */ /* 0x000164000c1e1520 */
.L_x_284:
[----:B------:R-:W-:Y:S05]  /*b840*/  BSYNC B0 ;  /* 0x0000000000007941 */ /* 0x000fea0003800000 */
.L_x_283:
        /* <DEDUP_REMOVED lines=10> */
.L_x_286:
[----:B------:R-:W-:Y:S05]  /*b8f0*/  BSYNC B0 ;  /* 0x0000000000007941 */ /* 0x000fea0003800000 */
.L_x_285:
        /* <DEDUP_REMOVED lines=10> */
.L_x_288:
[----:B------:R-:W-:Y:S05]  /*b9a0*/  BSYNC B0 ;  /* 0x0000000000007941 */ /* 0x000fea0003800000 */
.L_x_287:
        /* <DEDUP_REMOVED lines=10> */
.L_x_290:
[----:B------:R-:W-:Y:S05]  /*ba50*/  BSYNC B0 ;  /* 0x0000000000007941 */ /* 0x000fea0003800000 */
.L_x_289:
        /* <DEDUP_REMOVED lines=10> */
.L_x_292:
[----:B------:R-:W-:Y:S05]  /*bb00*/  BSYNC B0 ;  /* 0x0000000000007941 */ /* 0x000fea0003800000 */
.L_x_291:
        /* <DEDUP_REMOVED lines=13> */
.L_x_294:
[----:B------:R-:W-:Y:S05]  /*bbe0*/  BSYNC B0 ;  /* 0x0000000000007941 */ /* 0x000fea0003800000 */
.L_x_293:
        /* <DEDUP_REMOVED lines=10> */
.L_x_296:
[----:B------:R-:W-:Y:S05]  /*bc90*/  BSYNC B0 ;  /* 0x0000000000007941 */ /* 0x000fea0003800000 */
.L_x_295:
        /* <DEDUP_REMOVED lines=10> */
.L_x_298:
[----:B------:R-:W-:Y:S05]  /*bd40*/  BSYNC B0 ;  /* 0x0000000000007941 */ /* 0x000fea0003800000 */
.L_x_297:
        /* <DEDUP_REMOVED lines=12> */
.L_x_300:
[----:B------:R-:W-:Y:S05]  /*be10*/  BSYNC B0 ;  /* 0x0000000000007941 */ /* 0x000fea0003800000 */
.L_x_299:
        /* <DEDUP_REMOVED lines=13> */
.L_x_302:
[----:B------:R-:W-:Y:S05]  /*bef0*/  BSYNC B0 ;  /* 0x0000000000007941 */ /* 0x000fea0003800000 */
.L_x_301:
        /* <DEDUP_REMOVED lines=10> */
.L_x_304:
[----:B------:R-:W-:Y:S05]  /*bfa0*/  BSYNC B0 ;  /* 0x0000000000007941 */ /* 0x000fea0003800000 */
.L_x_303:
        /* <DEDUP_REMOVED lines=10> */
.L_x_306:
[----:B------:R-:W-:Y:S05]  /*c050*/  BSYNC B0 ;  /* 0x0000000000007941 */ /* 0x000fea0003800000 */
.L_x_305:
        /* <DEDUP_REMOVED lines=12> */
.L_x_308:
[----:B------:R-:W-:Y:S05]  /*c120*/  BSYNC B0 ;  /* 0x0000000000007941 */ /* 0x000fea0003800000 */
.L_x_307:
        /* <DEDUP_REMOVED lines=13> */
.L_x_310:
[----:B------:R-:W-:Y:S05]  /*c200*/  BSYNC B0 ;  /* 0x0000000000007941 */ /* 0x000fea0003800000 */
.L_x_309:
        /* <DEDUP_REMOVED lines=10> */
.L_x_312:
[----:B------:R-:W-:Y:S05]  /*c2b0*/  BSYNC B0 ;  /* 0x0000000000007941 */ /* 0x000fea0003800000 */
.L_x_311:
        /* <DEDUP_REMOVED lines=10> */
.L_x_314:
[----:B------:R-:W-:Y:S05]  /*c360*/  BSYNC B0 ;  /* 0x0000000000007941 */ /* 0x000fea0003800000 */
.L_x_313:
        /* <DEDUP_REMOVED lines=12> */
.L_x_316:
[----:B------:R-:W-:Y:S05]  /*c430*/  BSYNC B0 ;  /* 0x0000000000007941 */ /* 0x000fea0003800000 */
.L_x_315:
        /* <DEDUP_REMOVED lines=13> */
.L_x_318:
[----:B------:R-:W-:Y:S05]  /*c510*/  BSYNC B0 ;  /* 0x0000000000007941 */ /* 0x000fea0003800000 */
.L_x_317:
        /* <DEDUP_REMOVED lines=10> */
.L_x_320:
[----:B------:R-:W-:Y:S05]  /*c5c0*/  BSYNC B0 ;  /* 0x0000000000007941 */ /* 0x000fea0003800000 */
.L_x_319:
        /* <DEDUP_REMOVED lines=10> */
.L_x_322:
[----:B------:R-:W-:Y:S05]  /*c670*/  BSYNC B0 ;  /* 0x0000000000007941 */ /* 0x000fea0003800000 */
.L_x_321:
        /* <DEDUP_REMOVED lines=12> */
.L_x_324:
[----:B------:R-:W-:Y:S05]  /*c740*/  BSYNC B0 ;  /* 0x0000000000007941 */ /* 0x000fea0003800000 */
.L_x_323:
        /* <DEDUP_REMOVED lines=13> */
.L_x_326:
[----:B------:R-:W-:Y:S05]  /*c820*/  BSYNC B0 ;  /* 0x0000000000007941 */ /* 0x000fea0003800000 */
.L_x_325:
        /* <DEDUP_REMOVED lines=10> */
.L_x_328:
[----:B------:R-:W-:Y:S05]  /*c8d0*/  BSYNC B0 ;  /* 0x0000000000007941 */ /* 0x000fea0003800000 */
.L_x_327:
        /* <DEDUP_REMOVED lines=10> */
.L_x_330:
[----:B------:R-:W-:Y:S05]  /*c980*/  BSYNC B0 ;  /* 0x0000000000007941 */ /* 0x000fea0003800000 */
.L_x_329:
        /* <DEDUP_REMOVED lines=12> */
.L_x_332:
[----:B------:R-:W-:Y:S05]  /*ca50*/  BSYNC B0 ;  /* 0x0000000000007941 */ /* 0x000fea0003800000 */
.L_x_331:
        /* <DEDUP_REMOVED lines=13> */
.L_x_334:
[----:B------:R-:W-:Y:S05]  /*cb30*/  BSYNC B0 ;  /* 0x0000000000007941 */ /* 0x000fea0003800000 */
.L_x_333:
        /* <DEDUP_REMOVED lines=10> */
.L_x_336:
[----:B------:R-:W-:Y:S05]  /*cbe0*/  BSYNC B0 ;  /* 0x0000000000007941 */ /* 0x000fea0003800000 */
.L_x_335:
        /* <DEDUP_REMOVED lines=10> */
.L_x_338:
[----:B------:R-:W-:Y:S05]  /*cc90*/  BSYNC B0 ;  /* 0x0000000000007941 */ /* 0x000fea0003800000 */
.L_x_337:
        /* <DEDUP_REMOVED lines=12> */
.L_x_340:
[----:B------:R-:W-:Y:S05]  /*cd60*/  BSYNC B0 ;  /* 0x0000000000007941 */ /* 0x000fea0003800000 */
.L_x_339:
        /* <DEDUP_REMOVED lines=13> */
.L_x_342:
[----:B------:R-:W-:Y:S05]  /*ce40*/  BSYNC B0 ;  /* 0x0000000000007941 */ /* 0x000fea0003800000 */
.L_x_341:
        /* <DEDUP_REMOVED lines=10> */
.L_x_344:
[----:B------:R-:W-:Y:S05]  /*cef0*/  BSYNC B0 ;  /* 0x0000000000007941 */ /* 0x000fea0003800000 */
.L_x_343:
        /* <DEDUP_REMOVED lines=10> */
.L_x_346:
[----:B------:R-:W-:Y:S05]  /*cfa0*/  BSYNC B0 ;  /* 0x0000000000007941 */ /* 0x000fea0003800000 */
.L_x_345:
[----:B-----5:R-:W-:Y:S01]  /*cfb0*/  HADD2.F32 R3, -RZ, R21.H0_H0 ;  /* 0x20000015ff037230 */ /* 0x020fe20000004100 */
[----:B------:R-:W-:Y:S01]  /*cfc0*/  IADD3 R8, R4, UR28, R20 ;  /* 0x0000001c04087c10 */ /* 0x000fe2000fffe014 */
[----:B------:R-:W-:Y:S01]  /*cfd0*/  @P4 IMAD.MOV.U32 R9, RZ, RZ, R15 ;  /* 0x000000ffff094224 */ /* 0x000fe200078e000f */
[----:B------:R-:W-:Y:S02]  /*cfe0*/  BSSY B0, `(.L_x_347) ;  /* 0x0000009000007945 */ /* 0x000fe40003800000 */
        /* <DEDUP_REMOVED lines=8> */
.L_x_348:
[----:B------:R-:W-:Y:S05]  /*d070*/  BSYNC B0 ;  /* 0x0000000000007941 */ /* 0x000fea0003800000 */
.L_x_347:
[----:B-----5:R-:W-:Y:S01]  /*d080*/  HADD2.F32 R3, -RZ, R21.H0_H0 ;  /* 0x20000015ff037230 */ /* 0x020fe20000004100 */
[----:B------:R-:W-:Y:S01]  /*d090*/  BSSY B0, `(.L_x_349) ;  /* 0x000000b000007945 */ /* 0x000fe20003800000 */
[----:B------:R-:W-:-:S03]  /*d0a0*/  @P4 IMAD.MOV.U32 R9, RZ, RZ, R15 ;  /* 0x000000ffff094224 */ /* 0x000fc600078e000f */
[----:B------:R-:W-:-:S04]  /*d0b0*/  FMUL R8, R3, UR16 ;  /* 0x0000001003087c20 */ /* 0x000fc80008400000 */
[----:B------:R-:W-:-:S05]  /*d0c0*/  FFMA R8, R123, UR14, R8 ;  /* 0x0000000e7b087c23 */ /* 0x000fca0008000008 */
[----:B------:R-:W-:Y:S02]  /*d0d0*/  F2FP.F16.F32.PACK_AB R3, RZ, R8 ;  /* 0x00000008ff03723e */ /* 0x000fe400000000ff */
[----:B------:R-:W-:-:S05]  /*d0e0*/  IADD3 R8, R4, UR28, R20 ;  /* 0x0000001c04087c10 */ /* 0x000fca000fffe014 */
[----:B------:R0:W-:Y:S01]  /*d0f0*/  @P4 STG.E.U16 desc[UR12][R8.64+0x82], R3 ;  /* 0x0000820308004986 */ /* 0x0001e2000c10150c */
[----:B------:R-:W-:-:S04]  /*d100*/  LOP3.LUT P4, RZ, R2, 0x2000, RZ, 0xc0, !PT ;  /* 0x0000200002ff7812 */ /* 0x000fc8000788c0ff */
[----:B------:R-:W-:-:S13]  /*d110*/  ISETP.GT.AND P4, PT, R0, 0x80, P4 ;  /* 0x000000800000780c */ /* 0x000fda0002784270 */
[----:B0-----:R-:W-:Y:S05]  /*d120*/  @!P4 BRA `(.L_x_350) ;  /* 0x000000000004c947 */ /* 0x001fea0003800000 */
[----:B------:R0:W5:Y:S02]  /*d130*/  LDG.E.LTC128B.U16 R21, desc[UR12][R220.64+0x90] ;  /* 0x0000900cdc157981 */ /* 0x000164000c1e1520 */
.L_x_350:
[----:B------:R-:W-:Y:S05]  /*d140*/  BSYNC B0 ;  /* 0x0000000000007941 */ /* 0x000fea0003800000 */
.L_x_349:
        /* <DEDUP_REMOVED lines=10> */
.L_x_352:
[----:B------:R-:W-:Y:S05]  /*d1f0*/  BSYNC B0 ;  /* 0x0000000000007941 */ /* 0x000fea0003800000 */
.L_x_351:
        /* <DEDUP_REMOVED lines=10> */
.L_x_354:
[----:B------:R-:W-:Y:S05]  /*d2a0*/  BSYNC B0 ;  /* 0x0000000000007941 */ /* 0x000fea0003800000 */
.L_x_353:
        /* <DEDUP_REMOVED lines=12> */
.L_x_356:
[----:B------:R-:W-:Y:S05]  /*d370*/  BSYNC B0 ;  /* 0x0000000000007941 */ /* 0x000fea0003800000 */
.L_x_355:
        /* <DEDUP_REMOVED lines=12> */
.L_x_358:
[----:B------:R-:W-:Y:S05]  /*d440*/  BSYNC B0 ;  /* 0x0000000000007941 */ /* 0x000fea0003800000 */
.L_x_357:
        /* <DEDUP_REMOVED lines=10> */
.L_x_360:
[----:B------:R-:W-:Y:S05]  /*d4f0*/  BSYNC B0 ;  /* 0x0000000000007941 */ /* 0x000fea0003800000 */
.L_x_359:
        /* <DEDUP_REMOVED lines=10> */
.L_x_362:
[----:B------:R-:W-:Y:S05]  /*d5a0*/  BSYNC B0 ;  /* 0x0000000000007941 */ /* 0x000fea0003800000 */
.L_x_361:
        /* <DEDUP_REMOVED lines=12> */
.L_x_364:
[----:B------:R-:W-:Y:S05]  /*d670*/  BSYNC B0 ;  /* 0x0000000000007941 */ /* 0x000fea0003800000 */
.L_x_363:
        /* <DEDUP_REMOVED lines=12> */
.L_x_366:
[----:B------:R-:W-:Y:S05]  /*d740*/  BSYNC B0 ;  /* 0x0000000000007941 */ /* 0x000fea0003800000 */
.L_x_365:
        /* <DEDUP_REMOVED lines=10> */
.L_x_368:
[----:B------:R-:W-:Y:S05]  /*d7f0*/  BSYNC B0 ;  /* 0x0000000000007941 */ /* 0x000fea0003800000 */
.L_x_367:
        /* <DEDUP_REMOVED lines=10> */
.L_x_370:
[----:B------:R-:W-:Y:S05]  /*d8a0*/  BSYNC B0 ;  /* 0x0000000000007941 */ /* 0x000fea0003800000 */
.L_x_369:
        /* <DEDUP_REMOVED lines=12> */
.L_x_372:
[----:B------:R-:W-:Y:S05]  /*d970*/  BSYNC B0 ;  /* 0x0000000000007941 */ /* 0x000fea0003800000 */
.L_x_371:
        /* <DEDUP_REMOVED lines=12> */
.L_x_374:
[----:B------:R-:W-:Y:S05]  /*da40*/  BSYNC B0 ;  /* 0x0000000000007941 */ /* 0x000fea0003800000 */
.L_x_373:
        /* <DEDUP_REMOVED lines=10> */
.L_x_376:
[----:B------:R-:W-:Y:S05]  /*daf0*/  BSYNC B0 ;  /* 0x0000000000007941 */ /* 0x000fea0003800000 */
.L_x_375:
        /* <DEDUP_REMOVED lines=10> */
.L_x_378:
[----:B------:R-:W-:Y:S05]  /*dba0*/  BSYNC B0 ;  /* 0x0000000000007941 */ /* 0x000fea0003800000 */
.L_x_377:
        /* <DEDUP_REMOVED lines=12> */
.L_x_380:
[----:B------:R-:W-:Y:S05]  /*dc70*/  BSYNC B0 ;  /* 0x0000000000007941 */ /* 0x000fea0003800000 */
.L_x_379:
        /* <DEDUP_REMOVED lines=12> */
.L_x_382:
[----:B------:R-:W-:Y:S05]  /*dd40*/  BSYNC B0 ;  /* 0x0000000000007941 */ /* 0x000fea0003800000 */
.L_x_381:
        /* <DEDUP_REMOVED lines=9> */
.L_x_384:
[----:B------:R-:W-:Y:S05]  /*dde0*/  BSYNC B0 ;  /* 0x0000000000007941 */ /* 0x000fea0003800000 */
.L_x_383:
        /* <DEDUP_REMOVED lines=10> */
.L_x_386:
[----:B------:R-:W-:Y:S05]  /*de90*/  BSYNC B0 ;  /* 0x0000000000007941 */ /* 0x000fea0003800000 */
.L_x_385:
        /* <DEDUP_REMOVED lines=8> */
[----:B------:R-:W-:-:S13]  /*df20*/  ISETP.GT.AND P4, PT, R0, 0x88, P6 ;  /* 0x000000880000780c */ /* 0x000fda0003784270 */
[----:B0-----:R-:W-:Y:S05]  /*df30*/  @!P4 BRA `(.L_x_388) ;  /* 0x000000000004c947 */ /* 0x001fea0003800000 */
[----:B------:R0:W5:Y:S02]  /*df40*/  LDG.E.LTC128B.U16 R21, desc[UR12][R22.64+0xd2] ;  /* 0x0000d20c16157981 */ /* 0x000164000c1e1520 */
.L_x_388:
[----:B------:R-:W-:Y:S05]  /*df50*/  BSYNC B0 ;  /* 0x0000000000007941 */ /* 0x000fea0003800000 */
.L_x_387:
        /* <DEDUP_REMOVED lines=8> */
[----:B------:R-:W-:-:S13]  /*dfe0*/  ISETP.GT.AND P4, PT, R0, 0x80, P3 ;  /* 0x000000800000780c */ /* 0x000fda0001f84270 */
[----:B0-----:R-:W-:Y:S05]  /*dff0*/  @!P4 BRA `(.L_x_390) ;  /* 0x000000000004c947 */ /* 0x001fea0003800000 */
[----:B------:R0:W5:Y:S02]  /*e000*/  LDG.E.LTC128B.U16 R21, desc[UR12][R220.64+0xe0] ;  /* 0x0000e00cdc157981 */ /* 0x000164000c1e1520 */
.L_x_390:
[----:B------:R-:W-:Y:S05]  /*e010*/  BSYNC B0 ;  /* 0x0000000000007941 */ /* 0x000fea0003800000 */
.L_x_389:
        /* <DEDUP_REMOVED lines=9> */
.L_x_392:
[----:B------:R-:W-:Y:S05]  /*e0b0*/  BSYNC B0 ;  /* 0x0000000000007941 */ /* 0x000fea0003800000 */
.L_x_391:
        /* <DEDUP_REMOVED lines=9> */
.L_x_394:
[----:B------:R-:W-:Y:S05]  /*e150*/  BSYNC B0 ;  /* 0x0000000000007941 */ /* 0x000fea0003800000 */
.L_x_393:
        /* <DEDUP_REMOVED lines=11> */
.L_x_396:
[----:B------:R-:W-:Y:S05]  /*e210*/  BSYNC B0 ;  /* 0x0000000000007941 */ /* 0x000fea0003800000 */
.L_x_395:
        /* <DEDUP_REMOVED lines=11> */
.L_x_398:
[----:B------:R-:W-:Y:S05]  /*e2d0*/  BSYNC B0 ;  /* 0x0000000000007941 */ /* 0x000fea0003800000 */
.L_x_397:
        /* <DEDUP_REMOVED lines=9> */
.L_x_400:
[----:B------:R-:W-:Y:S05]  /*e370*/  BSYNC B0 ;  /* 0x0000000000007941 */ /* 0x000fea0003800000 */
.L_x_399:
        /* <DEDUP_REMOVED lines=9> */
.L_x_402:
[----:B------:R-:W-:Y:S05]  /*e410*/  BSYNC B0 ;  /* 0x0000000000007941 */ /* 0x000fea0003800000 */
.L_x_401:
        /* <DEDUP_REMOVED lines=11> */
.L_x_404:
[----:B------:R-:W-:Y:S05]  /*e4d0*/  BSYNC B0 ;  /* 0x0000000000007941 */ /* 0x000fea0003800000 */
.L_x_403:
[----:B-----5:R-:W-:Y:S01]  /*e4e0*/  HADD2.F32 R3, -RZ, R21.H0_H0 ;  /* 0x20000015ff037230 */ /* 0x020fe20000004100 */
[----:B------:R-:W-:-:S04]  /*e4f0*/  IADD3 R14, R4, UR28, R20 ;  /* 0x0000001c040e7c10 */ /* 0x000fc8000fffe014 */
[----:B------:R-:W-:-:S04]  /*e500*/  FMUL R6, R3, UR16 ;  /* 0x0000001003067c20 */ /* 0x000fc80008400000 */
[----:B------:R-:W-:-:S05]  /*e510*/  FFMA R6, R151, UR14, R6 ;  /* 0x0000000e97067c23 */ /* 0x000fca0008000006 */
[----:B------:R-:W-:-:S05]  /*e520*/  F2FP.F16.F32.PACK_AB R6, RZ, R6 ;  /* 0x00000006ff06723e */ /* 0x000fca00000000ff */
[----:B------:R1:W-:Y:S01]  /*e530*/  @P4 STG.E.U16 desc[UR12][R14.64+0xf2], R6 ;  /* 0x0000f2060e004986 */ /* 0x0003e2000c10150c */
[----:B------:R-:W-:-:S13]  /*e540*/  ISETP.GT.AND P4, PT, R0, 0xc0, P5 ;  /* 0x000000c00000780c */ /* 0x000fda0002f84270 */
[----:B------:R-:W2:Y:S01]  /*e550*/  @P4 LDG.E.LTC128B.U16 R21, desc[UR12][R228.64] ;  /* 0x0000000ce4154981 */ /* 0x000ea2000c1e1520 */
[----:B------:R-:W-:Y:S01]  /*e560*/  IMAD.U32 R7, RZ, RZ, UR18 ;  /* 0x00000012ff077e24 */ /* 0x000fe2000f8e00ff */
[----:B------:R-:W-:Y:S01]  /*e570*/  UIMAD UR7, UR19, 0x180, URZ ;  /* 0x00000180130778a4 */ /* 0x000fe2000f8e023f */
[----:B------:R-:W-:Y:S02]  /*e580*/  BSSY B0, `(.L_x_405) ;  /* 0x000000d000007945 */ /* 0x000fe40003800000 */
[----:B------:R-:W-:-:S04]  /*e590*/  IMAD.WIDE.U32 R4, R7, 0x180, R4 ;  /* 0x0000018007047825 */ /* 0x000fc800078e0004 */
[----:B------:R-:W-:Y:S02]  /*e5a0*/  VIADD R7, R5, UR7 ;  /* 0x0000000705077c36 */ /* 0x000fe40008000000 */
[----:B-1----:R-:W-:Y:S02]  /*e5b0*/  @P4 IMAD.MOV.U32 R6, RZ, RZ, R4 ;  /* 0x000000ffff064224 */ /* 0x002fe400078e0004 */
        /* <DEDUP_REMOVED lines=9> */
.L_x_406:
[----:B------:R-:W-:Y:S05]  /*e650*/  BSYNC B0 ;  /* 0x0000000000007941 */ /* 0x000fea0003800000 */
.L_x_405:
[----:B-----5:R-:W-:Y:S01]  /*e660*/  HADD2.F32 R3, -RZ, R21.H0_H0 ;  /* 0x20000015ff037230 */ /* 0x020fe20000004100 */
[----:B------:R-:W-:Y:S01]  /*e670*/  ISETP.GT.AND P5, PT, R0, 0xc8, P5 ;  /* 0x000000c80000780c */ /* 0x000fe20002fa4270 */
[----:B------:R-:W-:Y:S01]  /*e680*/  @P4 IMAD.MOV.U32 R12, RZ, RZ, R4 ;  /* 0x000000ffff0c4224 */ /* 0x000fe200078e0004 */
[----:B------:R-:W-:Y:S01]  /*e690*/  BSSY B0, `(.L_x_407) ;  /* 0x000000e000007945 */ /* 0x000fe20003800000 */
[----:B------:R-:W-:Y:S02]  /*e6a0*/  @P4 IMAD.MOV.U32 R13, RZ, RZ, R7 ;  /* 0x000000ffff0d4224 */ /* 0x000fe400078e0007 */
[----:B------:R-:W-:Y:S01]  /*e6b0*/  FMUL R6, R3, UR16 ;  /* 0x0000001003067c20 */ /* 0x000fe20008400000 */
[----:B------:R-:W-:-:S03]  /*e6c0*/  VIADD R9, R5, UR7 ;  /* 0x0000000705097c36 */ /* 0x000fc60008000000 */
[----:B------:R-:W-:-:S05]  /*e6d0*/  FFMA R6, R25, UR14, R6 ;  /* 0x0000000e19067c23 */ /* 0x000fca0008000006 */
[----:B------:R-:W-:-:S04]  /*e6e0*/  F2FP.F16.F32.PACK_AB R6, RZ, R6 ;  /* 0x00000006ff06723e */ /* 0x000fc800000000ff */
[----:B------:R-:W-:-:S05]  /*e6f0*/  PRMT R3, R6, 0x7610, R3 ;  /* 0x0000761006037816 */ /* 0x000fca0000000003 */
[----:B------:R2:W-:Y:S01]  /*e700*/  @P4 STG.E.U16 desc[UR12][R12.64+0x2], R3 ;  /* 0x000002030c004986 */ /* 0x0005e2000c10150c */
[----:B------:R-:W-:-:S04]  /*e710*/  IADD3 R10, P4, R4, UR28, RZ ;  /* 0x0000001c040a7c10 */ /* 0x000fc8000ff9e0ff */
[----:B------:R-:W-:Y:S02]  /*e720*/  IADD3.X R11, R7, UR6, RZ, P4, !PT ;  /* 0x00000006070b7c10 */ /* 0x000fe4000a7fe4ff */
[----:B------:R-:W-:-:S04]  /*e730*/  IADD3 R6, P4, R4, UR28, RZ ;  /* 0x0000001c04067c10 */ /* 0x000fc8000ff9e0ff */
[----:B------:R-:W-:Y:S01]  /*e740*/  IADD3.X R7, R9, UR6, RZ, P4, !PT ;  /* 0x0000000609077c10 */ /* 0x000fe2000a7fe4ff */
[----:B--2---:R-:W-:Y:S08]  /*e750*/  @!P5 BRA `(.L_x_408) ;  /* 0x000000000004d947 */ /* 0x004ff00003800000 */
[----:B------:R2:W5:Y:S02]  /*e760*/  LDG.E.LTC128B.U16 R21, desc[UR12][R16.64] ;  /* 0x0000000c10157981 */ /* 0x000564000c1e1520 */
.L_x_408:
[----:B------:R-:W-:Y:S05]  /*e770*/  BSYNC B0 ;  /* 0x0000000000007941 */ /* 0x000fea0003800000 */
.L_x_407:
[----:B-----5:R-:W-:Y:S01]  /*e780*/  HADD2.F32 R3, -RZ, R21.H0_H0 ;  /* 0x20000015ff037230 */ /* 0x020fe20000004100 */
[----:B------:R-:W-:Y:S01]  /*e790*/  LOP3.LUT P4, RZ, R2, 0x2, RZ, 0xc0, !PT ;  /* 0x0000000202ff7812 */ /* 0x000fe2000788c0ff */
[----:B------:R-:W-:Y:S03]  /*e7a0*/  BSSY B0, `(.L_x_409) ;  /* 0x0000008000007945 */ /* 0x000fe60003800000 */
[----:B------:R-:W-:Y:S01]  /*e7b0*/  FMUL R3, R3, UR16 ;  /* 0x0000001003037c20 */ /* 0x000fe20008400000 */
[----:B------:R-:W-:-:S03]  /*e7c0*/  ISETP.GT.AND P4, PT, R0, 0xc8, P4 ;  /* 0x000000c80000780c */ /* 0x000fc60002784270 */
[----:B------:R-:W-:-:S05]  /*e7d0*/  FFMA R3, R26, UR14, R3 ;  /* 0x0000000e1a037c23 */ /* 0x000fca0008000003 */
[----:B------:R-:W-:-:S05]  /*e7e0*/  F2FP.F16.F32.PACK_AB R3, RZ, R3 ;  /* 0x00000003ff03723e */ /* 0x000fca00000000ff */
[----:B------:R0:W-:Y:S01]  /*e7f0*/  @P5 STG.E.U16 desc[UR12][R10.64], R3 ;  /* 0x000000030a005986 */ /* 0x0001e2000c10150c */
[----:B------:R-:W-:Y:S05]  /*e800*/  @!P4 BRA `(.L_x_410) ;  /* 0x000000000004c947 */ /* 0x000fea0003800000 */
[----:B------:R0:W5:Y:S02]  /*e810*/  LDG.E.LTC128B.U16 R21, desc[UR12][R216.64+0x2] ;  /* 0x0000020cd8157981 */ /* 0x000164000c1e1520 */
.L_x_410:
[----:B------:R-:W-:Y:S05]  /*e820*/  BSYNC B0 ;  /* 0x0000000000007941 */ /* 0x000fea0003800000 */
.L_x_409:
[----:B0----5:R-:W-:Y:S01]  /*e830*/  HADD2.F32 R3, -RZ, R21.H0_H0 ;  /* 0x20000015ff037230 */ /* 0x021fe20000004100 */
[----:B------:R-:W-:Y:S01]  /*e840*/  LOP3.LUT P5, RZ, R2, 0x4, RZ, 0xc0, !PT ;  /* 0x0000000402ff7812 */ /* 0x000fe200078ac0ff */
[----:B------:R-:W-:Y:S03]  /*e850*/  BSSY B0, `(.L_x_411) ;  /* 0x0000009000007945 */ /* 0x000fe60003800000 */
[----:B------:R-:W-:-:S04]  /*e860*/  FMUL R10, R3, UR16 ;  /* 0x00000010030a7c20 */ /* 0x000fc80008400000 */
[----:B------:R-:W-:-:S05]  /*e870*/  FFMA R10, R27, UR14, R10 ;  /* 0x0000000e1b0a7c23 */ /* 0x000fca000800000a */
[----:B------:R-:W-:Y:S01]  /*e880*/  F2FP.F16.F32.PACK_AB R3, RZ, R10 ;  /* 0x0000000aff03723e */ /* 0x000fe200000000ff */
[----:B------:R-:W-:-:S05]  /*e890*/  VIADD R10, R4, UR28 ;  /* 0x0000001c040a7c36 */ /* 0x000fca0008000000 */
[----:B------:R0:W-:Y:S01]  /*e8a0*/  @P4 STG.E.U16 desc[UR12][R10.64+0x2], R3 ;  /* 0x000002030a004986 */ /* 0x0001e2000c10150c */
[----:B------:R-:W-:-:S13]  /*e8b0*/  ISETP.GT.AND P4, PT, R0, 0xc0, P5 ;  /* 0x000000c00000780c */ /* 0x000fda0002f84270 */
[----:B0-----:R-:W-:Y:S05]  /*e8c0*/  @!P4 BRA `(.L_x_412) ;  /* 0x000000000004c947 */ /* 0x001fea0003800000 */
[----:B------:R0:W5:Y:S02]  /*e8d0*/  LDG.E.LTC128B.U16 R21, desc[UR12][R222.64+0x10] ;  /* 0x0000100cde157981 */ /* 0x000164000c1e1520 */
.L_x_412:
[----:B------:R-:W-:Y:S05]  /*e8e0*/  BSYNC B0 ;  /* 0x0000000000007941 */ /* 0x000fea0003800000 */
.L_x_411:
[----:B-----5:R-:W-:Y:S01]  /*e8f0*/  HADD2.F32 R3, -RZ, R21.H0_H0 ;  /* 0x20000015ff037230 */ /* 0x020fe20000004100 */
[----:B------:R-:W-:Y:S01]  /*e900*/  LOP3.LUT P5, RZ, R2, 0x8, RZ, 0xc0, !PT ;  /* 0x0000000802ff7812 */ /* 0x000fe200078ac0ff */
        /* <DEDUP_REMOVED lines=9> */
.L_x_414:
[----:B------:R-:W-:Y:S05]  /*e9a0*/  BSYNC B0 ;  /* 0x0000000000007941 */ /* 0x000fea0003800000 */
.L_x_413:
        /* <DEDUP_REMOVED lines=13> */
.L_x_416:
[----:B------:R-:W-:Y:S05]  /*ea80*/  BSYNC B0 ;  /* 0x0000000000007941 */ /* 0x000fea0003800000 */
.L_x_415:
        /* <DEDUP_REMOVED lines=9> */
.L_x_418:
[----:B------:R-:W-:Y:S05]  /*eb20*/  BSYNC B0 ;  /* 0x0000000000007941 */ /* 0x000fea0003800000 */
.L_x_417:
[----:B-----5:R-:W-:Y:S01]  /*eb30*/  HADD2.F32 R3, -RZ, R21.H0_H0 ;  /* 0x20000015ff037230 */ /* 0x020fe20000004100 */
[----:B------:R-:W-:Y:S01]  /*eb40*/  LOP3.LUT P5, RZ, R2, 0x10, RZ, 0xc0, !PT ;  /* 0x0000001002ff7812 */ /* 0x000fe200078ac0ff */
[----:B------:R-:W-:Y:S01]  /*eb50*/  @P4 IMAD.MOV.U32 R11, RZ, RZ, R7 ;  /* 0x000000ffff0b4224 */ /* 0x000fe200078e0007 */
[----:B------:R-:W-:Y:S02]  /*eb60*/  BSSY B0, `(.L_x_419) ;  /* 0x0000009000007945 */ /* 0x000fe40003800000 */
        /* <DEDUP_REMOVED lines=8> */
.L_x_420:
[----:B------:R-:W-:Y:S05]  /*ebf0*/  BSYNC B0 ;  /* 0x0000000000007941 */ /* 0x000fea0003800000 */
.L_x_419:
[----:B-----5:R-:W-:Y:S01]  /*ec00*/  HADD2.F32 R3, -RZ, R21.H0_H0 ;  /* 0x20000015ff037230 */ /* 0x020fe20000004100 */
[----:B------:R-:W-:Y:S01]  /*ec10*/  LOP3.LUT P5, RZ, R2, 0x400000, RZ, 0xc0, !PT ;  /* 0x0040000002ff7812 */ /* 0x000fe200078ac0ff */
[----:B------:R-:W-:Y:S01]  /*ec20*/  @P4 IMAD.MOV.U32 R10, RZ, RZ, R4 ;  /* 0x000000ffff0a4224 */ /* 0x000fe200078e0004 */
[----:B------:R-:W-:Y:S01]  /*ec30*/  BSSY B0, `(.L_x_421) ;  /* 0x0000009000007945 */ /* 0x000fe20003800000 */
        /* <DEDUP_REMOVED lines=8> */
.L_x_422:
[----:B------:R-:W-:Y:S05]  /*ecc0*/  BSYNC B0 ;  /* 0x0000000000007941 */ /* 0x000fea0003800000 */
.L_x_421:
        /* <DEDUP_REMOVED lines=13> */
.L_x_424:
[----:B------:R-:W-:Y:S05]  /*eda0*/  BSYNC B0 ;  /* 0x0000000000007941 */ /* 0x000fea0003800000 */
.L_x_423:
[----:B-----5:R-:W-:Y:S01]  /*edb0*/  HADD2.F32 R3, -RZ, R21.H0_H0 ;  /* 0x20000015ff037230 */ /* 0x020fe20000004100 */
[----:B------:R-:W-:Y:S01]  /*edc0*/  BSSY B0, `(.L_x_425) ;  /* 0x000000a000007945 */ /* 0x000fe20003800000 */
[----:B------:R-:W-:Y:S02]  /*edd0*/  VIADD R10, R4, UR28 ;  /* 0x0000001c040a7c36 */ /* 0x000fe40008000000 */
        /* <DEDUP_REMOVED lines=8> */
.L_x_426:
[----:B------:R-:W-:Y:S05]  /*ee60*/  BSYNC B0 ;  /* 0x0000000000007941 */ /* 0x000fea0003800000 */
.L_x_425:
        /* <DEDUP_REMOVED lines=12> */
.L_x_428:
[----:B------:R-:W-:Y:S05]  /*ef30*/  BSYNC B0 ;  /* 0x0000000000007941 */ /* 0x000fea0003800000 */
.L_x_427:
        /* <DEDUP_REMOVED lines=12> */
.L_x_430:
[----:B------:R-:W-:Y:S05]  /*f000*/  BSYNC B0 ;  /* 0x0000000000007941 */ /* 0x000fea0003800000 */
.L_x_429:
        /* <DEDUP_REMOVED lines=13> */
.L_x_432:
[----:B------:R-:W-:Y:S05]  /*f0e0*/  BSYNC B0 ;  /* 0x0000000000007941 */ /* 0x000fea0003800000 */
.L_x_431:
        /* <DEDUP_REMOVED lines=11> */
.L_x_434:
[----:B------:R-:W-:Y:S05]  /*f1a0*/  BSYNC B0 ;  /* 0x0000000000007941 */ /* 0x000fea0003800000 */
.L_x_433:
        /* <DEDUP_REMOVED lines=12> */
.L_x_436:
[----:B------:R-:W-:Y:S05]  /*f270*/  BSYNC B0 ;  /* 0x0000000000007941 */ /* 0x000fea0003800000 */
.L_x_435:
        /* <DEDUP_REMOVED lines=12> */
.L_x_438:
[----:B------:R-:W-:Y:S05]  /*f340*/  BSYNC B0 ;  /* 0x0000000000007941 */ /* 0x000fea0003800000 */
.L_x_437:
        /* <DEDUP_REMOVED lines=13> */
.L_x_440:
[----:B------:R-:W-:Y:S05]  /*f420*/  BSYNC B0 ;  /* 0x0000000000007941 */ /* 0x000fea0003800000 */
.L_x_439:
        /* <DEDUP_REMOVED lines=11> */
.L_x_442:
[----:B------:R-:W-:Y:S05]  /*f4e0*/  BSYNC B0 ;  /* 0x0000000000007941 */ /* 0x000fea0003800000 */
.L_x_441:
        /* <DEDUP_REMOVED lines=12> */
.L_x_444:
[----:B------:R-:W-:Y:S05]  /*f5b0*/  BSYNC B0 ;  /* 0x0000000000007941 */ /* 0x000fea0003800000 */
.L_x_443:
        /* <DEDUP_REMOVED lines=12> */
.L_x_446:
[----:B------:R-:W-:Y:S05]  /*f680*/  BSYNC B0 ;  /* 0x0000000000007941 */ /* 0x000fea0003800000 */
.L_x_445:
        /* <DEDUP_REMOVED lines=13> */
.L_x_448:
[----:B------:R-:W-:Y:S05]  /*f760*/  BSYNC B0 ;  /* 0x0000000000007941 */ /* 0x000fea0003800000 */
.L_x_447:
        /* <DEDUP_REMOVED lines=11> */
.L_x_450:
[----:B------:R-:W-:Y:S05]  /*f820*/  BSYNC B0 ;  /* 0x0000000000007941 */ /* 0x000fea0003800000 */
.L_x_449:
        /* <DEDUP_REMOVED lines=12> */
.L_x_452:
[----:B------:R-:W-:Y:S05]  /*f8f0*/  BSYNC B0 ;  /* 0x0000000000007941 */ /* 0x000fea0003800000 */
.L_x_451:
        /* <DEDUP_REMOVED lines=12> */
.L_x_454:
[----:B------:R-:W-:Y:S05]  /*f9c0*/  BSYNC B0 ;  /* 0x0000000000007941 */ /* 0x000fea0003800000 */
.L_x_453:
        /* <DEDUP_REMOVED lines=13> */
.L_x_456:
[----:B------:R-:W-:Y:S05]  /*faa0*/  BSYNC B0 ;  /* 0x0000000000007941 */ /* 0x000fea0003800000 */
.L_x_455:
        /* <DEDUP_REMOVED lines=11> */
.L_x_458:
[----:B------:R-:W-:Y:S05]  /*fb60*/  BSYNC B0 ;  /* 0x0000000000007941 */ /* 0x000fea0003800000 */
.L_x_457:
        /* <DEDUP_REMOVED lines=12> */
.L_x_460:
[----:B------:R-:W-:Y:S05]  /*fc30*/  BSYNC B0 ;  /* 0x0000000000007941 */ /* 0x000fea0003800000 */
.L_x_459:
        /* <DEDUP_REMOVED lines=12> */
.L_x_462:
[----:B------:R-:W-:Y:S05]  /*fd00*/  BSYNC B0 ;  /* 0x0000000000007941 */ /* 0x000fea0003800000 */
.L_x_461:
        /* <DEDUP_REMOVED lines=13> */
.L_x_464:
[----:B------:R-:W-:Y:S05]  /*fde0*/  BSYNC B0 ;  /* 0x0000000000007941 */ /* 0x000fea0003800000 */
.L_x_463:
        /* <DEDUP_REMOVED lines=11> */
.L_x_466:
[----:B------:R-:W-:Y:S05]  /*fea0*/  BSYNC B0 ;  /* 0x0000000000007941 */ /* 0x000fea0003800000 */
.L_x_465:
        /* <DEDUP_REMOVED lines=12> */
.L_x_468:
[----:B------:R-:W-:Y:S05]  /*ff70*/  BSYNC B0 ;  /* 0x0000000000007941 */ /* 0x000fea0003800000 */
.L_x_467:
        /* <DEDUP_REMOVED lines=12> */
.L_x_470:
[----:B------:R-:W-:Y:S05]  /*10040*/  BSYNC B0 ;  /* 0x0000000000007941 */ /* 0x000fea0003800000 */
.L_x_469:
        /* <DEDUP_REMOVED lines=13> */
.L_x_472:
[----:B------:R-:W-:Y:S05]  /*10120*/  BSYNC B0 ;  /* 0x0000000000007941 */ /* 0x000fea0003800000 */
.L_x_471:
        /* <DEDUP_REMOVED lines=11> */
.L_x_474:
[----:B------:R-:W-:Y:S05]  /*101e0*/  BSYNC B0 ;  /* 0x0000000000007941 */ /* 0x000fea0003800000 */
.L_x_473:
        /* <DEDUP_REMOVED lines=12> */
.L_x_476:
[----:B------:R-:W-:Y:S05]  /*102b0*/  BSYNC B0 ;  /* 0x0000000000007941 */ /* 0x000fea0003800000 */
.L_x_475:
        /* <DEDUP_REMOVED lines=12> */
.L_x_478:
[----:B------:R-:W-:Y:S05]  /*10380*/  BSYNC B0 ;  /* 0x0000000000007941 */ /* 0x000fea0003800000 */
.L_x_477:
        /* <DEDUP_REMOVED lines=13> */
.L_x_480:
[----:B------:R-:W-:Y:S05]  /*10460*/  BSYNC B0 ;  /* 0x0000000000007941 */ /* 0x000fea0003800000 */
.L_x_479:
        /* <DEDUP_REMOVED lines=11> */
.L_x_482:
[----:B------:R-:W-:Y:S05]  /*10520*/  BSYNC B0 ;  /* 0x0000000000007941 */ /* 0x000fea0003800000 */
.L_x_481:
        /* <DEDUP_REMOVED lines=12> */
.L_x_484:
[----:B------:R-:W-:Y:S05]  /*105f0*/  BSYNC B0 ;  /* 0x0000000000007941 */ /* 0x000fea0003800000 */
.L_x_483:
        /* <DEDUP_REMOVED lines=12> */
.L_x_486:
[----:B------:R-:W-:Y:S05]  /*106c0*/  BSYNC B0 ;  /* 0x0000000000007941 */ /* 0x000fea0003800000 */
.L_x_485:
        /* <DEDUP_REMOVED lines=13> */
.L_x_488:
[----:B------:R-:W-:Y:S05]  /*107a0*/  BSYNC B0 ;  /* 0x0000000000007941 */ /* 0x000fea0003800000 */
.L_x_487:
        /* <DEDUP_REMOVED lines=11> */
.L_x_490:
[----:B------:R-:W-:Y:S05]  /*10860*/  BSYNC B0 ;  /* 0x0000000000007941 */ /* 0x000fea0003800000 */
.L_x_489:
        /* <DEDUP_REMOVED lines=12> */
.L_x_492:
[----:B------:R-:W-:Y:S05]  /*10930*/  BSYNC B0 ;  /* 0x0000000000007941 */ /* 0x000fea0003800000 */
.L_x_491:
        /* <DEDUP_REMOVED lines=12> */
.L_x_494:
[----:B------:R-:W-:Y:S05]  /*10a00*/  BSYNC B0 ;  /* 0x0000000000007941 */ /* 0x000fea0003800000 */
.L_x_493:
        /* <DEDUP_REMOVED lines=13> */
.L_x_496:
[----:B------:R-:W-:Y:S05]  /*10ae0*/  BSYNC B0 ;  /* 0x0000000000007941 */ /* 0x000fea0003800000 */
.L_x_495:
        /* <DEDUP_REMOVED lines=11> */
.L_x_498:
[----:B------:R-:W-:Y:S05]  /*10ba0*/  BSYNC B0 ;  /* 0x0000000000007941 */ /* 0x000fea0003800000 */
.L_x_497:
        /* <DEDUP_REMOVED lines=12> */
.L_x_500:
[----:B------:R-:W-:Y:S05]  /*10c70*/  BSYNC B0 ;  /* 0x0000000000007941 */ /* 0x000fea0003800000 */
.L_x_499:
        /* <DEDUP_REMOVED lines=12> */
.L_x_502:
[----:B------:R-:W-:Y:S05]  /*10d40*/  BSYNC B0 ;  /* 0x0000000000007941 */ /* 0x000fea0003800000 */
.L_x_501:
        /* <DEDUP_REMOVED lines=13> */
.L_x_504:
[----:B------:R-:W-:Y:S05]  /*10e20*/  BSYNC B0 ;  /* 0x0000000000007941 */ /* 0x000fea0003800000 */
.L_x_503:
        /* <DEDUP_REMOVED lines=11> */
.L_x_506:
[----:B------:R-:W-:Y:S05]  /*10ee0*/  BSYNC B0 ;  /* 0x0000000000007941 */ /* 0x000fea0003800000 */
.L_x_505:
[----:B------:R-:W-:Y:S01]  /*10ef0*/  LOP3.LUT P5, RZ, R2, 0x20, RZ, 0xc0, !PT ;  /* 0x0000002002ff7812 */ /* 0x000fe200078ac0ff */
[----:B-----5:R-:W-:Y:S01]  /*10f00*/  HADD2.F32 R2, -RZ, R21.H0_H0 ;  /* 0x20000015ff027230 */ /* 0x020fe20000004100 */
[----:B------:R-:W-:Y:S04]  /*10f10*/  BSSY B0, `(.L_x_507) ;  /* 0x000000b000007945 */ /* 0x000fe80003800000 */
[----:B------:R-:W-:-:S04]  /*10f20*/  FMUL R2, R2, UR16 ;  /* 0x0000001002027c20 */ /* 0x000fc80008400000 */
[----:B------:R-:W-:-:S05]  /*10f30*/  FFMA R2, R75, UR14, R2 ;  /* 0x0000000e4b027c23 */ /* 0x000fca0008000002 */
[----:B------:R-:W-:Y:S01]  /*10f40*/  F2FP.F16.F32.PACK_AB R3, RZ, R2 ;  /* 0x00000002ff03723e */ /* 0x000fe200000000ff */
[----:B------:R-:W-:-:S03]  /*10f50*/  VIADD R2, R4, UR28 ;  /* 0x0000001c04027c36 */ /* 0x000fc60008000000 */
[----:B------:R-:W-:Y:S01]  /*10f60*/  PRMT R10, R3, 0x7610, R10 ;  /* 0x00007610030a7816 */ /* 0x000fe2000000000a */
[----:B------:R-:W-:-:S05]  /*10f70*/  @P4 IMAD.MOV.U32 R3, RZ, RZ, R7 ;  /* 0x000000ffff034224 */ /* 0x000fca00078e0007 */
[----:B------:R0:W-:Y:S01]  /*10f80*/  @P4 STG.E.U16 desc[UR12][R2.64+0xc2], R10 ;  /* 0x0000c20a02004986 */ /* 0x0001e2000c10150c */
[----:B------:R-:W-:-:S13]  /*10f90*/  ISETP.GT.AND P4, PT, R0, 0xc0, P5 ;  /* 0x000000c00000780c */ /* 0x000fda0002f84270 */
[----:B0-----:R-:W-:Y:S05]  /*10fa0*/  @!P4 BRA `(.L_x_508) ;  /* 0x000000000004c947 */ /* 0x001fea0003800000 */
[----:B------:R0:W5:Y:S02]  /*10fb0*/  LDG.E.LTC128B.U16 R21, desc[UR12][R222.64+0xd0] ;  /* 0x0000d00cde157981 */ /* 0x000164000c1e1520 */
.L_x_508:
[----:B------:R-:W-:Y:S05]  /*10fc0*/  BSYNC B0 ;  /* 0x0000000000007941 */ /* 0x000fea0003800000 */
.L_x_507:
[----:B-----5:R-:W-:Y:S01]  /*10fd0*/  HADD2.F32 R2, -RZ, R21.H0_H0 ;  /* 0x20000015ff027230 */ /* 0x020fe20000004100 */
[----:B------:R-:W-:Y:S04]  /*10fe0*/  BSSY B0, `(.L_x_509) ;  /* 0x000000b000007945 */ /* 0x000fe80003800000 */
[----:B------:R-:W-:Y:S01]  /*10ff0*/  FMUL R3, R2, UR16 ;  /* 0x0000001002037c20 */ /* 0x000fe20008400000 */
[----:B------:R-:W-:-:S03]  /*11000*/  @P4 IMAD.MOV.U32 R2, RZ, RZ, R4 ;  /* 0x000000ffff024224 */ /* 0x000fc600078e0004 */
        /* <DEDUP_REMOVED lines=8> */
.L_x_510:
[----:B------:R-:W-:Y:S05]  /*11090*/  BSYNC B0 ;  /* 0x0000000000007941 */ /* 0x000fea0003800000 */
.L_x_509:
[----:B-----5:R-:W-:Y:S01]  /*110a0*/  HADD2.F32 R2, -RZ, R21.H0_H0 ;  /* 0x20000015ff027230 */ /* 0x020fe20000004100 */
[----:B------:R-:W-:Y:S01]  /*110b0*/  ISETP.GT.AND P5, PT, R0, 0xc8, P5 ;  /* 0x000000c80000780c */ /* 0x000fe20002fa4270 */
[----:B------:R-:W-:Y:S01]  /*110c0*/  @P4 IMAD.MOV.U32 R3, RZ, RZ, R9 ;  /* 0x000000ffff034224 */ /* 0x000fe200078e0009 */
[----:B------:R-:W-:Y:S02]  /*110d0*/  BSSY B0, `(.L_x_511) ;  /* 0x0000009000007945 */ /* 0x000fe40003800000 */
[----:B------:R-:W-:-:S04]  /*110e0*/  FMUL R2, R2, UR16 ;  /* 0x0000001002027c20 */ /* 0x000fc80008400000 */
[----:B------:R-:W-:-:S05]  /*110f0*/  FFMA R2, R77, UR14, R2 ;  /* 0x0000000e4d027c23 */ /* 0x000fca0008000002 */
[----:B------:R-:W-:-:S04]  /*11100*/  F2FP.F16.F32.PACK_AB R2, RZ, R2 ;  /* 0x00000002ff02723e */ /* 0x000fc800000000ff */
[----:B------:R-:W-:Y:S01]  /*11110*/  PRMT R10, R2, 0x7610, R10 ;  /* 0x00007610020a7816 */ /* 0x000fe2000000000a */
[----:B------:R-:W-:-:S05]  /*11120*/  @P4 IMAD.MOV.U32 R2, RZ, RZ, R4 ;  /* 0x000000ffff024224 */ /* 0x000fca00078e0004 */
[----:B------:R0:W-:Y:S01]  /*11130*/  @P4 STG.E.U16 desc[UR12][R2.64+0xd2], R10 ;  /* 0x0000d20a02004986 */ /* 0x0001e2000c10150c */
[----:B------:R-:W-:Y:S05]  /*11140*/  @!P5 BRA `(.L_x_512) ;  /* 0x000000000004d947 */ /* 0x000fea0003800000 */
[----:B------:R0:W5:Y:S02]  /*11150*/  LDG.E.LTC128B.U16 R21, desc[UR12][R216.64+0xd0] ;  /* 0x0000d00cd8157981 */ /* 0x000164000c1e1520 */
.L_x_512:
[----:B------:R-:W-:Y:S05]  /*11160*/  BSYNC B0 ;  /* 0x0000000000007941 */ /* 0x000fea0003800000 */
.L_x_511:
[----:B0----5:R-:W-:Y:S01]  /*11170*/  HADD2.F32 R2, -RZ, R21.H0_H0 ;  /* 0x20000015ff027230 */ /* 0x021fe20000004100 */
[----:B------:R-:W-:Y:S01]  /*11180*/  ISETP.GT.AND P4, PT, R0, 0xc8, P6 ;  /* 0x000000c80000780c */ /* 0x000fe20003784270 */
[----:B------:R-:W-:Y:S03]  /*11190*/  BSSY B0, `(.L_x_513) ;  /* 0x000000a000007945 */ /* 0x000fe60003800000 */
[----:B------:R-:W-:Y:S01]  /*111a0*/  FMUL R3, R2, UR16 ;  /* 0x0000001002037c20 */ /* 0x000fe20008400000 */
[----:B------:R-:W-:-:S03]  /*111b0*/  VIADD R2, R4, UR28 ;  /* 0x0000001c04027c36 */ /* 0x000fc60008000000 */
[----:B------:R-:W-:-:S05]  /*111c0*/  FFMA R3, R78, UR14, R3 ;  /* 0x0000000e4e037c23 */ /* 0x000fca0008000003 */
[----:B------:R-:W-:-:S04]  /*111d0*/  F2FP.F16.F32.PACK_AB R3, RZ, R3 ;  /* 0x00000003ff03723e */ /* 0x000fc800000000ff */
[----:B------:R-:W-:Y:S01]  /*111e0*/  PRMT R10, R3, 0x7610, R10 ;  /* 0x00007610030a7816 */ /* 0x000fe2000000000a */
[----:B------:R-:W-:-:S05]  /*111f0*/  @P5 IMAD.MOV.U32 R3, RZ, RZ, R7 ;  /* 0x000000ffff035224 */ /* 0x000fca00078e0007 */
[----:B------:R0:W-:Y:S01]  /*11200*/  @P5 STG.E.U16 desc[UR12][R2.64+0xd0], R10 ;  /* 0x0000d00a02005986 */ /* 0x0001e2000c10150c */
[----:B------:R-:W-:Y:S05]  /*11210*/  @!P4 BRA `(.L_x_514) ;  /* 0x000000000004c947 */ /* 0x000fea0003800000 */
[----:B------:R0:W5:Y:S02]  /*11220*/  LDG.E.LTC128B.U16 R21, desc[UR12][R216.64+0xd2] ;  /* 0x0000d20cd8157981 */ /* 0x000164000c1e1520 */
.L_x_514:
[----:B------:R-:W-:Y:S05]  /*11230*/  BSYNC B0 ;  /* 0x0000000000007941 */ /* 0x000fea0003800000 */
.L_x_513:
[----:B0----5:R-:W-:Y:S01]  /*11240*/  HADD2.F32 R2, -RZ, R21.H0_H0 ;  /* 0x20000015ff027230 */ /* 0x021fe20000004100 */
[----:B------:R-:W-:Y:S01]  /*11250*/  ISETP.GT.AND P5, PT, R0, 0xc0, P3 ;  /* 0x000000c00000780c */ /* 0x000fe20001fa4270 */
[----:B------:R-:W-:Y:S03]  /*11260*/  BSSY B0, `(.L_x_515) ;  /* 0x000000a000007945 */ /* 0x000fe60003800000 */
[----:B------:R-:W-:-:S04]  /*11270*/  FMUL R2, R2, UR16 ;  /* 0x0000001002027c20 */ /* 0x000fc80008400000 */
[----:B------:R-:W-:-:S05]  /*11280*/  FFMA R2, R79, UR14, R2 ;  /* 0x0000000e4f027c23 */ /* 0x000fca0008000002 */
[----:B------:R-:W-:Y:S01]  /*11290*/  F2FP.F16.F32.PACK_AB R3, RZ, R2 ;  /* 0x00000002ff03723e */ /* 0x000fe200000000ff */
[----:B------:R-:W-:-:S03]  /*112a0*/  VIADD R2, R4, UR28 ;  /* 0x0000001c04027c36 */ /* 0x000fc60008000000 */
[----:B------:R-:W-:Y:S01]  /*112b0*/  PRMT R10, R3, 0x7610, R10 ;  /* 0x00007610030a7816 */ /* 0x000fe2000000000a */
[----:B------:R-:W-:-:S05]  /*112c0*/  @P4 IMAD.MOV.U32 R3, RZ, RZ, R7 ;  /* 0x000000ffff034224 */ /* 0x000fca00078e0007 */
[----:B------:R0:W-:Y:S01]  /*112d0*/  @P4 STG.E.U16 desc[UR12][R2.64+0xd2], R10 ;  /* 0x0000d20a02004986 */ /* 0x0001e2000c10150c */
[----:B------:R-:W-:Y:S05]  /*112e0*/  @!P5 BRA `(.L_x_516) ;  /* 0x000000000004d947 */ /* 0x000fea0003800000 */
[----:B------:R0:W5:Y:S02]  /*112f0*/  LDG.E.LTC128B.U16 R21, desc[UR12][R222.64+0xe0] ;  /* 0x0000e00cde157981 */ /* 0x000164000c1e1520 */
.L_x_516:
[----:B------:R-:W-:Y:S05]  /*11300*/  BSYNC B0 ;  /* 0x0000000000007941 */ /* 0x000fea0003800000 */
.L_x_515:
[----:B0----5:R-:W-:Y:S01]  /*11310*/  HADD2.F32 R2, -RZ, R21.H0_H0 ;  /* 0x20000015ff027230 */ /* 0x021fe20000004100 */
[----:B------:R-:W-:Y:S01]  /*11320*/  ISETP.GT.AND P4, PT, R0, 0xc0, P2 ;  /* 0x000000c00000780c */ /* 0x000fe20001784270 */
[----:B------:R-:W-:Y:S03]  /*11330*/  BSSY B0, `(.L_x_517) ;  /* 0x000000a000007945 */ /* 0x000fe60003800000 */
[----:B------:R-:W-:Y:S01]  /*11340*/  FMUL R3, R2, UR16 ;  /* 0x0000001002037c20 */ /* 0x000fe20008400000 */
[----:B------:R-:W-:-:S03]  /*11350*/  @P5 IMAD.MOV.U32 R2, RZ, RZ, R4 ;  /* 0x000000ffff025224 */ /* 0x000fc600078e0004 */
[----:B------:R-:W-:-:S05]  /*11360*/  FFMA R3, R80, UR14, R3 ;  /* 0x0000000e50037c23 */ /* 0x000fca0008000003 */
[----:B------:R-:W-:-:S04]  /*11370*/  F2FP.F16.F32.PACK_AB R3, RZ, R3 ;  /* 0x00000003ff03723e */ /* 0x000fc800000000ff */
[----:B------:R-:W-:Y:S01]  /*11380*/  PRMT R10, R3, 0x7610, R10 ;  /* 0x00007610030a7816 */ /* 0x000fe2000000000a */
[----:B------:R-:W-:-:S05]  /*11390*/  @P5 IMAD.MOV.U32 R3, RZ, RZ, R9 ;  /* 0x000000ffff035224 */ /* 0x000fca00078e0009 */
[----:B------:R0:W-:Y:S01]  /*113a0*/  @P5 STG.E.U16 desc[UR12][R2.64+0xe0], R10 ;  /* 0x0000e00a02005986 */ /* 0x0001e2000c10150c */
[----:B------:R-:W-:Y:S05]  /*113b0*/  @!P4 BRA `(.L_x_518) ;  /* 0x000000000004c947 */ /* 0x000fea0003800000 */
[----:B------:R0:W5:Y:S02]  /*113c0*/  LDG.E.LTC128B.U16 R21, desc[UR12][R222.64+0xe2] ;  /* 0x0000e20cde157981 */ /* 0x000164000c1e1520 */
.L_x_518:
[----:B------:R-:W-:Y:S05]  /*113d0*/  BSYNC B0 ;  /* 0x0000000000007941 */ /* 0x000fea0003800000 */
.L_x_517:
[----:B0----5:R-:W-:Y:S01]  /*113e0*/  HADD2.F32 R2, -RZ, R21.H0_H0 ;  /* 0x20000015ff027230 */ /* 0x021fe20000004100 */
        /* <DEDUP_REMOVED lines=11> */
.L_x_520:
[----:B------:R-:W-:Y:S05]  /*114a0*/  BSYNC B0 ;  /* 0x0000000000007941 */ /* 0x000fea0003800000 */
.L_x_519:
        /* <DEDUP_REMOVED lines=12> */
.L_x_522:
[----:B------:R-:W-:Y:S05]  /*11570*/  BSYNC B0 ;  /* 0x0000000000007941 */ /* 0x000fea0003800000 */
.L_x_521:
        /* <DEDUP_REMOVED lines=12> */
.L_x_524:
[----:B------:R-:W-:Y:S05]  /*11640*/  BSYNC B0 ;  /* 0x0000000000007941 */ /* 0x000fea0003800000 */
.L_x_523:
        /* <DEDUP_REMOVED lines=12> */
.L_x_526:
[----:B------:R-:W-:Y:S05]  /*11710*/  BSYNC B0 ;  /* 0x0000000000007941 */ /* 0x000fea0003800000 */
.L_x_525:
[----:B0----5:R-:W-:Y:S01]  /*11720*/  HADD2.F32 R2, -RZ, R21.H0_H0 ;  /* 0x20000015ff027230 */ /* 0x021fe20000004100 */
[----:B------:R-:W-:Y:S01]  /*11730*/  ISETP.GT.AND P1, PT, R0, 0xc8, P1 ;  /* 0x000000c80000780c */ /* 0x000fe20000f24270 */
[----:B------:R-:W-:Y:S01]  /*11740*/  @P2 IMAD.MOV.U32 R8, RZ, RZ, R4 ;  /* 0x000000ffff082224 */ /* 0x000fe200078e0004 */
[----:B------:R-:W-:Y:S02]  /*11750*/  BSSY B0, `(.L_x_527) ;  /* 0x0000007000007945 */ /* 0x000fe40003800000 */
[----:B------:R-:W-:-:S04]  /*11760*/  FMUL R2, R2, UR16 ;  /* 0x0000001002027c20 */ /* 0x000fc80008400000 */
[----:B------:R-:W-:-:S05]  /*11770*/  FFMA R2, R85, UR14, R2 ;  /* 0x0000000e55027c23 */ /* 0x000fca0008000002 */
[----:B------:R-:W-:-:S05]  /*11780*/  F2FP.F16.F32.PACK_AB R2, RZ, R2 ;  /* 0x00000002ff02723e */ /* 0x000fca00000000ff */
[----:B------:R0:W-:Y:S01]  /*11790*/  @P2 STG.E.U16 desc[UR12][R8.64+0xf2], R2 ;  /* 0x0000f20208002986 */ /* 0x0001e2000c10150c */
[----:B------:R-:W-:Y:S05]  /*117a0*/  @!P1 BRA `(.L_x_528) ;  /* 0x0000000000049947 */ /* 0x000fea0003800000 */
[----:B------:R0:W5:Y:S02]  /*117b0*/  LDG.E.LTC128B.U16 R21, desc[UR12][R216.64+0xf0] ;  /* 0x0000f00cd8157981 */ /* 0x000164000c1e1520 */
.L_x_528:
[----:B------:R-:W-:Y:S05]  /*117c0*/  BSYNC B0 ;  /* 0x0000000000007941 */ /* 0x000fea0003800000 */
.L_x_527:
        /* <DEDUP_REMOVED lines=12> */
.L_x_530:
[----:B------:R-:W-:Y:S05]  /*11890*/  BSYNC B0 ;  /* 0x0000000000007941 */ /* 0x000fea0003800000 */
.L_x_529:
[----:B-----5:R-:W-:Y:S02]  /*118a0*/  HADD2.F32 R21, -RZ, R21.H0_H0 ;  /* 0x20000015ff157230 */ /* 0x020fe40000004100 */
[----:B------:R-:W-:-:S03]  /*118b0*/  VIADD R4, R4, UR28 ;  /* 0x0000001c04047c36 */ /* 0x000fc60008000000 */
[----:B0-----:R-:W-:-:S04]  /*118c0*/  FMUL R0, R21, UR16 ;  /* 0x0000001015007c20 */ /* 0x001fc80008400000 */
[----:B------:R-:W-:Y:S01]  /*118d0*/  FFMA R0, R87, UR14, R0 ;  /* 0x0000000e57007c23 */ /* 0x000fe20008000000 */
[----:B------:R-:W-:Y:S06]  /*118e0*/  @!P0 EXIT ;  /* 0x000000000000894d */ /* 0x000fec0003800000 */
[----:B------:R-:W-:Y:S01]  /*118f0*/  F2FP.F16.F32.PACK_AB R0, RZ, R0 ;  /* 0x00000000ff00723e */ /* 0x000fe200000000ff */
[----:B------:R-:W-:-:S05]  /*11900*/  IMAD.MOV.U32 R5, RZ, RZ, R7 ;  /* 0x000000ffff057224 */ /* 0x000fca00078e0007 */
[----:B------:R-:W-:Y:S01]  /*11910*/  STG.E.U16 desc[UR12][R4.64+0xf2], R0 ;  /* 0x0000f20004007986 */ /* 0x000fe2000c10150c */
[----:B------:R-:W-:Y:S05]  /*11920*/  EXIT ;  /* 0x000000000000794d */ /* 0x000fea0003800000 */
.L_x_28:
[----:B------:R-:W2:Y:S01]  /*11930*/  LDL.LU R8, [R1+0xc] ;  /* 0x00000c0001087983 */ /* 0x000ea20000300800 */
[----:B------:R-:W-:-:S03]  /*11940*/  ULDC.64 UR4, c[0x0][0x650] ;  /* 0x0001940000047ab9 */ /* 0x000fc60000000a00 */
[----:B------:R-:W3:Y:S04]  /*11950*/  LDL.LU R9, [R1+0x18] ;  /* 0x0000180001097983 */ /* 0x000ee80000300800 */
[----:B------:R-:W4:Y:S04]  /*11960*/  LDL.LU R11, [R1+0x20] ;  /* 0x00002000010b7983 */ /* 0x000f280000300800 */
[----:B------:R-:W5:Y:S04]  /*11970*/  LDL.LU R12, [R1+0x38] ;  /* 0x00003800010c7983 */ /* 0x000f680000300800 */
        /* <DEDUP_REMOVED lines=36> */
[----:B------:R-:W5:Y:S01]  /*11bc0*/  LDL.LU R216, [R1+0xdc] ;  /* 0x0000dc0001d87983 */ /* 0x000f620000300800 */
[----:B------:R-:W-:-:S03]  /*11bd0*/  LEA R4, P1, R6, UR4, 0x1 ;  /* 0x0000000406047c11 */ /* 0x000fc6000f8208ff */
[----:B------:R-:W5:Y:S04]  /*11be0*/  LDL.LU R23, [R1+0xe0] ;  /* 0x0000e00001177983 */ /* 0x000f680000300800 */
[----:B------:R-:W5:Y:S04]  /*11bf0*/  LDL.LU R22, [R1+0xe4] ;  /* 0x0000e40001167983 */ /* 0x000f680000300800 */
[----:B------:R-:W5:Y:S04]  /*11c00*/  LDL.LU R21, [R1+0xe8] ;  /* 0x0000e80001157983 */ /* 0x000f680000300800 */
[----:B------:R-:W5:Y:S01]  /*11c10*/  LDL.LU R20, [R1+0xec] ;  /* 0x0000ec0001147983 */ /* 0x000f620000300800 */
[----:B------:R-:W-:-:S03]  /*11c20*/  LEA.HI.X R5, R6, UR5, R2, 0x1, P1 ;  /* 0x0000000506057c11 */ /* 0x000fc600088f0c02 */
[----:B------:R-:W5:Y:S04]  /*11c30*/  LDL.LU R19, [R1+0xf0] ;  /* 0x0000f00001137983 */ /* 0x000f680000300800 */
[----:B------:R-:W5:Y:S04]  /*11c40*/  LDL.LU R18, [R1+0xf4] ;  /* 0x0000f40001127983 */ /* 0x000f680000300800 */
[----:B------:R-:W5:Y:S04]  /*11c50*/  LDL.LU R17, [R1+0xf8] ;  /* 0x0000f80001117983 */ /* 0x000f680000300800 */
[----:B------:R-:W5:Y:S04]  /*11c60*/  LDL.LU R16, [R1+0xfc] ;  /* 0x0000fc0001107983 */ /* 0x000f680000300800 */
[----:B------:R-:W3:Y:S04]  /*11c70*/  LDL.LU R2, [R1+0x4] ;  /* 0x0000040001027983 */ /* 0x000ee80000300800 */
[----:B------:R-:W4:Y:S04]  /*11c80*/  LDL.LU R6, [R1] ;  /* 0x0000000001067983 */ /* 0x000f280000300800 */
[----:B------:R-:W5:Y:S01]  /*11c90*/  LDL.LU R7, [R1+0x8] ;  /* 0x0000080001077983 */ /* 0x000f620000300800 */
[----:B------:R-:W-:Y:S01]  /*11ca0*/  ISETP.GT.AND P2, PT, R3, 0x1, PT ;  /* 0x000000010300780c */ /* 0x000fe20003f44270 */
[----:B------:R-:W-:-:S02]  /*11cb0*/  USHF.L.U32 UR5, UR6, 0x1, URZ ;  /* 0x0000000106057899 */ /* 0x000fc4000800063f */
[----:B------:R-:W-:Y:S01]  /*11cc0*/  USHF.L.U64.HI UR4, UR6, 0x1, UR7 ;  /* 0x0000000106047899 */ /* 0x000fe20008010207 */
[----:B------:R-:W-:Y:S01]  /*11cd0*/  ISETP.GT.AND P1, PT, R0, RZ, P2 ;  /* 0x000000ff0000720c */ /* 0x000fe20001724270 */
[----:B--2---:R-:W-:-:S05]  /*11ce0*/  FMUL R8, R8, UR14 ;  /* 0x0000000e08087c20 */ /* 0x004fca0008400000 */
[----:B------:R-:W-:Y:S01]  /*11cf0*/  F2FP.F16.F32.PACK_AB R8, RZ, R8 ;  /* 0x00000008ff08723e */ /* 0x000fe200000000ff */
[----:B---3--:R-:W-:Y:S01]  /*11d00*/  FMUL R2, R2, UR14 ;  /* 0x0000000e02027c20 */ /* 0x008fe20008400000 */
[----:B----4-:R-:W-:-:S04]  /*11d10*/  FMUL R6, R6, UR14 ;  /* 0x0000000e06067c20 */ /* 0x010fc80008400000 */
[----:B------:R-:W-:Y:S01]  /*11d20*/  F2FP.F16.F32.PACK_AB R2, RZ, R2 ;  /* 0x00000002ff02723e */ /* 0x000fe200000000ff */
[----:B-----5:R-:W-:Y:S01]  /*11d30*/  FMUL R7, R7, UR14 ;  /* 0x0000000e07077c20 */ /* 0x020fe20008400000 */
[----:B------:R-:W-:-:S03]  /*11d40*/  F2FP.F16.F32.PACK_AB R6, RZ, R6 ;  /* 0x00000006ff06723e */ /* 0x000fc600000000ff */
[----:B------:R1:W-:Y:S01]  /*11d50*/  @P1 STG.E.U16 desc[UR12][R4.64+0x2], R2 ;  /* 0x0000020204001986 */ /* 0x0003e2000c10150c */
[----:B------:R-:W-:Y:S02]  /*11d60*/  ISETP.GT.AND P1, PT, R0, 0x8, P5 ;  /* 0x000000080000780c */ /* 0x000fe40002f24270 */
[----:B------:R-:W-:Y:S01]  /*11d70*/  F2FP.F16.F32.PACK_AB R7, RZ, R7 ;  /* 0x00000007ff07723e */ /* 0x000fe200000000ff */
[----:B------:R2:W-:Y:S03]  /*11d80*/  @P0 STG.E.U16 desc[UR12][R4.64], R6 ;  /* 0x0000000604000986 */ /* 0x0005e6000c10150c */
[----:B-1----:R-:W-:Y:S02]  /*11d90*/  PRMT R2, R7, 0x7610, R2 ;  /* 0x0000761007027816 */ /* 0x002fe40000000002 */
[----:B--2---:R-:W-:-:S04]  /*11da0*/  IADD3 R6, P0, R4, UR5, RZ ;  /* 0x0000000504067c10 */ /* 0x004fc8000ff1e0ff */
[----:B------:R-:W-:-:S05]  /*11db0*/  IADD3.X R7, R5, UR4, RZ, P0, !PT ;  /* 0x0000000405077c10 */ /* 0x000fca00087fe4ff */
[----:B------:R1:W-:Y:S04]  /*11dc0*/  @P1 STG.E.U16 desc[UR12][R6.64], R2 ;  /* 0x0000000206001986 */ /* 0x0003e8000c10150c */
[----:B-1----:R-:W2:Y:S01]  /*11dd0*/  LDL.LU R2, [R1+0x10] ;  /* 0x0000100001027983 */ /* 0x002ea20000300800 */
[----:B------:R-:W-:Y:S01]  /*11de0*/  ISETP.GT.AND P0, PT, R0, 0x8, P2 ;  /* 0x000000080000780c */ /* 0x000fe20001704270 */
[----:B------:R-:W-:-:S12]  /*11df0*/  FMUL R9, R9, UR14 ;  /* 0x0000000e09097c20 */ /* 0x000fd80008400000 */
[----:B------:R1:W-:Y:S04]  /*11e00*/  @P0 STG.E.U16 desc[UR12][R6.64+0x2], R8 ;  /* 0x0000020806000986 */ /* 0x0003e8000c10150c */
[----:B-1----:R-:W3:Y:S01]  /*11e10*/  LDL.LU R8, [R1+0x14] ;  /* 0x0000140001087983 */ /* 0x002ee20000300800 */
[C---:B------:R-:W-:Y:S02]  /*11e20*/  ISETP.GT.AND P2, PT, R3.reuse, 0x8, PT ;  /* 0x000000080300780c */ /* 0x040fe40003f44270 */
[----:B------:R-:W-:Y:S02]  /*11e30*/  ISETP.GT.AND P3, PT, R3, 0x9, PT ;  /* 0x000000090300780c */ /* 0x000fe40003f64270 */
[C---:B------:R-:W-:Y:S02]  /*11e40*/  ISETP.GT.AND P0, PT, R0.reuse, RZ, P2 ;  /* 0x000000ff0000720c */ /* 0x040fe40001704270 */
[----:B------:R-:W-:-:S02]  /*11e50*/  ISETP.GT.AND P1, PT, R0, RZ, P3 ;  /* 0x000000ff0000720c */ /* 0x000fc40001f24270 */
[----:B------:R-:W-:Y:S01]  /*11e60*/  ISETP.GT.AND P2, PT, R0, 0x8, P2 ;  /* 0x000000080000780c */ /* 0x000fe20001744270 */
[----:B--2---:R-:W-:-:S05]  /*11e70*/  FMUL R2, R2, UR14 ;  /* 0x0000000e02027c20 */ /* 0x004fca0008400000 */
[----:B------:R-:W-:-:S04]  /*11e80*/  F2FP.F16.F32.PACK_AB R2, RZ, R2 ;  /* 0x00000002ff02723e */ /* 0x000fc800000000ff */
[----:B------:R-:W-:Y:S02]  /*11e90*/  PRMT R10, R2, 0x7610, R10 ;  /* 0x00007610020a7816 */ /* 0x000fe4000000000a */
[----:B------:R-:W-:Y:S02]  /*11ea0*/  F2FP.F16.F32.PACK_AB R2, RZ, R9 ;  /* 0x00000009ff02723e */ /* 0x000fe400000000ff */
[----:B------:R-:W2:Y:S04]  /*11eb0*/  LDL.LU R9, [R1+0x1c] ;  /* 0x00001c0001097983 */ /* 0x000ea80000300800 */
[----:B------:R1:W-:Y:S01]  /*11ec0*/  @P0 STG.E.U16 desc[UR12][R4.64+0x10], R10 ;  /* 0x0000100a04000986 */ /* 0x0003e2000c10150c */
[----:B---3--:R-:W-:Y:S01]  /*11ed0*/  FMUL R8, R8, UR14 ;  /* 0x0000000e08087c20 */ /* 0x008fe20008400000 */
[----:B------:R-:W-:-:S04]  /*11ee0*/  ISETP.GT.AND P0, PT, R0, 0x8, P3 ;  /* 0x000000080000780c */ /* 0x000fc80001f04270 */
[----:B------:R-:W-:-:S05]  /*11ef0*/  F2FP.F16.F32.PACK_AB R8, RZ, R8 ;  /* 0x00000008ff08723e */ /* 0x000fca00000000ff */
[----:B------:R3:W-:Y:S04]  /*11f00*/  @P1 STG.E.U16 desc[UR12][R4.64+0x12], R8 ;  /* 0x0000120804001986 */ /* 0x0007e8000c10150c */
[----:B------:R2:W-:Y:S01]  /*11f10*/  @P2 STG.E.U16 desc[UR12][R6.64+0x10], R2 ;  /* 0x0000100206002986 */ /* 0x0005e2000c10150c */
[----:B------:R-:W-:Y:S01]  /*11f20*/  ISETP.GT.AND P3, PT, R3, 0x10, PT ;  /* 0x000000100300780c */ /* 0x000fe20003f64270 */
[----:B------:R-:W-:Y:S01]  /*11f30*/  USHF.L.U32 UR9, UR11, 0x1, URZ ;  /* 0x000000010b097899 */ /* 0x000fe2000800063f */
[----:B-1----:R-:W-:Y:S01]  /*11f40*/  IMAD.U32 R10, RZ, RZ, UR5 ;  /* 0x00000005ff0a7e24 */ /* 0x002fe2000f8e00ff */
[----:B------:R-:W-:Y:S02]  /*11f50*/  USHF.L.U32 UR21, UR18, 0x8, URZ ;  /* 0x0000000812157899 */ /* 0x000fe4000800063f */
[----:B------:R-:W-:-:S02]  /*11f60*/  USHF.L.U64.HI UR8, UR11, 0x1, UR15 ;  /* 0x000000010b087899 */ /* 0x000fc4000801020f */
[----:B------:R-:W-:Y:S02]  /*11f70*/  USHF.L.U64.HI UR10, UR18, 0x8, UR19 ;  /* 0x00000008120a7899 */ /* 0x000fe40008010213 */
[----:B---3--:R-:W-:Y:S02]  /*11f80*/  IMAD.U32 R8, RZ, RZ, UR21 ;  /* 0x00000015ff087e24 */ /* 0x008fe4000f8e00ff */
[----:B--2---:R-:W-:-:S05]  /*11f90*/  FMUL R2, R9, UR14 ;  /* 0x0000000e09027c20 */ /* 0x004fca0008400000 */
[----:B------:R-:W-:-:S05]  /*11fa0*/  F2FP.F16.F32.PACK_AB R2, RZ, R2 ;  /* 0x00000002ff02723e */ /* 0x000fca00000000ff */
[----:B------:R1:W-:Y:S01]  /*11fb0*/  @P0 STG.E.U16 desc[UR12][R6.64+0x12], R2 ;  /* 0x0000120206000986 */ /* 0x0003e2000c10150c */
[----:B------:R-:W-:Y:S01]  /*11fc0*/  ISETP.GT.AND P0, PT, R0, RZ, P3 ;  /* 0x000000ff0000720c */ /* 0x000fe20001f04270 */
[----:B-1----:R-:W-:-:S05]  /*11fd0*/  FMUL R2, R11, UR14 ;  /* 0x0000000e0b027c20 */ /* 0x002fca0008400000 */
[----:B------:R-:W-:-:S07]  /*11fe0*/  F2FP.F16.F32.PACK_AB R2, RZ, R2 ;  /* 0x00000002ff02723e */ /* 0x000fce00000000ff */
[----:B------:R1:W-:Y:S01]  /*11ff0*/  @P0 STG.E.U16 desc[UR12][R4.64+0x20], R2 ;  /* 0x0000200204000986 */ /* 0x0003e2000c10150c */
[----:B------:R-:W-:Y:S01]  /*12000*/  IADD3 R10, P0, P1, R10, UR9, R4 ;  /* 0x000000090a0a7c10 */ /* 0x000fe2000f91e004 */
[----:B-1----:R-:W-:-:S05]  /*12010*/  IMAD.U32 R2, RZ, RZ, UR4 ;  /* 0x00000004ff027e24 */ /* 0x002fca000f8e00ff */
[----:B------:R-:W-:Y:S01]  /*12020*/  IADD3.X R11, R2, UR8, R5, P0, P1 ;  /* 0x00000008020b7c10 */ /* 0x000fe200087e2405 */
[----:B------:R-:W-:Y:S01]  /*12030*/  IMAD.U32 R2, RZ, RZ, UR10 ;  /* 0x0000000aff027e24 */ /* 0x000fe2000f8e00ff */
[----:B------:R-:W-:-:S04]  /*12040*/  IADD3 R8, P0, P1, R4, UR5, R8 ;  /* 0x0000000504087c10 */ /* 0x000fc8000f91e008 */
[----:B------:R-:W-:Y:S02]  /*12050*/  IADD3.X R9, R5, UR4, R2, P0, P1 ;  /* 0x0000000405097c10 */ /* 0x000fe400087e2402 */
[----:B------:R-:W2:Y:S01]  /*12060*/  LDL.LU R2, [R1+0x24] ;  /* 0x0000240001027983 */ /* 0x000ea20000300800 */
[----:B------:R-:W-:-:S04]  /*12070*/  ISETP.GT.AND P2, PT, R3, 0x11, PT ;  /* 0x000000110300780c */ /* 0x000fc80003f44270 */
[----:B------:R-:W-:Y:S01]  /*12080*/  ISETP.GT.AND P0, PT, R0, RZ, P2 ;  /* 0x000000ff0000720c */ /* 0x000fe20001704270 */
[----:B--2---:R-:W-:-:S05]  /*12090*/  FMUL R2, R2, UR14 ;  /* 0x0000000e02027c20 */ /* 0x004fca0008400000 */
[----:B------:R-:W-:-:S07]  /*120a0*/  F2FP.F16.F32.PACK_AB R2, RZ, R2 ;  /* 0x00000002ff02723e */ /* 0x000fce00000000ff */
[----:B------:R1:W-:Y:S04]  /*120b0*/  @P0 STG.E.U16 desc[UR12][R4.64+0x22], R2 ;  /* 0x0000220204000986 */ /* 0x0003e8000c10150c */
[----:B-1----:R-:W2:Y:S01]  /*120c0*/  LDL.LU R2, [R1+0x28] ;  /* 0x0000280001027983 */ /* 0x002ea20000300800 */
[----:B------:R-:W-:Y:S01]  /*120d0*/  ISETP.GT.AND P0, PT, R0, 0x8, P3 ;  /* 0x000000080000780c */ /* 0x000fe20001f04270 */
        /* <DEDUP_REMOVED lines=9> */
[----:B------:R-:W-:-:S04]  /*12170*/  ISETP.GT.AND P2, PT, R3, 0x18, PT ;  /* 0x000000180300780c */ /* 0x000fc80003f44270 */
[----:B------:R-:W-:Y:S01]  /*12180*/  ISETP.GT.AND P0, PT, R0, RZ, P2 ;  /* 0x000000ff0000720c */ /* 0x000fe20001704270 */
[----:B--2---:R-:W-:-:S05]  /*12190*/  FMUL R2, R2, UR14 ;  /* 0x0000000e02027c20 */ /* 0x004fca0008400000 */
[----:B------:R-:W-:-:S07]  /*121a0*/  F2FP.F16.F32.PACK_AB R2, RZ, R2 ;  /* 0x00000002ff02723e */ /* 0x000fce00000000ff */
[----:B------:R1:W-:Y:S04]  /*121b0*/  @P0 STG.E.U16 desc[UR12][R4.64+0x30], R2 ;  /* 0x0000300204000986 */ /* 0x0003e8000c10150c */
[----:B-1----:R-:W2:Y:S01]  /*121c0*/  LDL.LU R2, [R1+0x34] ;  /* 0x0000340001027983 */ /* 0x002ea20000300800 */
[----:B------:R-:W-:-:S04]  /*121d0*/  ISETP.GT.AND P1, PT, R3, 0x19, PT ;  /* 0x000000190300780c */ /* 0x000fc80003f24270 */
[----:B------:R-:W-:Y:S01]  /*121e0*/  ISETP.GT.AND P0, PT, R0, RZ, P1 ;  /* 0x000000ff0000720c */ /* 0x000fe20000f04270 */
[----:B------:R-:W-:Y:S01]  /*121f0*/  FMUL R12, R12, UR14 ;  /* 0x0000000e0c0c7c20 */ /* 0x000fe20008400000 */
[----:B--2---:R-:W-:-:S05]  /*12200*/  FMUL R2, R2, UR14 ;  /* 0x0000000e02027c20 */ /* 0x004fca0008400000 */
[----:B------:R-:W-:-:S06]  /*12210*/  F2FP.F16.F32.PACK_AB R2, RZ, R2 ;  /* 0x00000002ff02723e */ /* 0x000fcc00000000ff */
[----:B------:R1:W-:Y:S02]  /*12220*/  @P0 STG.E.U16 desc[UR12][R4.64+0x32], R2 ;  /* 0x0000320204000986 */ /* 0x0003e4000c10150c */
[----:B-1----:R-:W-:Y:S02]  /*12230*/  F2FP.F16.F32.PACK_AB R2, RZ, R12 ;  /* 0x0000000cff02723e */ /* 0x002fe400000000ff */
[----:B------:R-:W2:Y:S01]  /*12240*/  LDL.LU R12, [R1+0x3c] ;  /* 0x00003c00010c7983 */ /* 0x000ea20000300800 */
[----:B------:R-:W-:-:S13]  /*12250*/  ISETP.GT.AND P0, PT, R0, 0x8, P2 ;  /* 0x000000080000780c */ /* 0x000fda0001704270 */
[----:B------:R1:W-:Y:S01]  /*12260*/  @P0 STG.E.U16 desc[UR12][R6.64+0x30], R2 ;  /* 0x0000300206000986 */ /* 0x0003e2000c10150c */
[----:B--2---:R-:W-:-:S05]  /*12270*/  FMUL R12, R12, UR14 ;  /* 0x0000000e0c0c7c20 */ /* 0x004fca0008400000 */
[----:B------:R-:W-:-:S04]  /*12280*/  F2FP.F16.F32.PACK_AB R12, RZ, R12 ;  /* 0x0000000cff0c723e */ /* 0x000fc800000000ff */
[----:B-1----:R-:W-:Y:S02]  /*12290*/  PRMT R2, R12, 0x7610, R2 ;  /* 0x000076100c027816 */ /* 0x002fe40000000002 */
[----:B------:R-:W2:Y:S01]  /*122a0*/  LDL.LU R12, [R1+0x40] ;  /* 0x00004000010c7983 */ /* 0x000ea20000300800 */
[----:B------:R-:W-:-:S13]  /*122b0*/  ISETP.GT.AND P0, PT, R0, 0x8, P1 ;  /* 0x000000080000780c */ /* 0x000fda0000f04270 */
[----:B------:R1:W-:Y:S04]  /*122c0*/  @P0 STG.E.U16 desc[UR12][R6.64+0x32], R2 ;  /* 0x0000320206000986 */ /* 0x0003e8000c10150c */
[----:B-1----:R-:W3:Y:S01]  /*122d0*/  LDL.LU R2, [R1+0x48] ;  /* 0x0000480001027983 */ /* 0x002ee20000300800 */
[----:B--2---:R-:W-:-:S05]  /*122e0*/  FMUL R12, R12, UR14 ;  /* 0x0000000e0c0c7c20 */ /* 0x004fca0008400000 */
[----:B------:R-:W-:-:S04]  /*122f0*/  F2FP.F16.F32.PACK_AB R12, RZ, R12 ;  /* 0x0000000cff0c723e */ /* 0x000fc800000000ff */
[----:B------:R-:W-:Y:S02]  /*12300*/  PRMT R13, R12, 0x7610, R13 ;  /* 0x000076100c0d7816 */ /* 0x000fe4000000000d */
[----:B------:R-:W2:Y:S01]  /*12310*/  LDL.LU R12, [R1+0x44] ;  /* 0x00004400010c7983 */ /* 0x000ea20000300800 */
[----:B------:R-:W-:-:S04]  /*12320*/  ISETP.GT.AND P2, PT, R3, 0x20, PT ;  /* 0x000000200300780c */ /* 0x000fc80003f44270 */
[----:B------:R-:W-:Y:S02]  /*12330*/  ISETP.GT.AND P0, PT, R0, RZ, P2 ;  /* 0x000000ff0000720c */ /* 0x000fe40001704270 */
[----:B------:R-:W-:-:S11]  /*12340*/  ISETP.GT.AND P1, PT, R3, 0x21, PT ;  /* 0x000000210300780c */ /* 0x000fd60003f24270 */
[----:B------:R1:W-:Y:S01]  /*12350*/  @P0 STG.E.U16 desc[UR12][R4.64+0x40], R13 ;  /* 0x0000400d04000986 */ /* 0x0003e2000c10150c */
[----:B------:R-:W-:Y:S01]  /*12360*/  ISETP.GT.AND P0, PT, R0, RZ, P1 ;  /* 0x000000ff0000720c */ /* 0x000fe20000f04270 */
[----:B---3--:R-:W-:-:S05]  /*12370*/  FMUL R2, R2, UR14 ;  /* 0x0000000e02027c20 */ /* 0x008fca0008400000 */
[----:B------:R-:W-:-:S04]  /*12380*/  F2FP.F16.F32.PACK_AB R2, RZ, R2 ;  /* 0x00000002ff02723e */ /* 0x000fc800000000ff */
[----:B------:R-:W-:Y:S01]  /*12390*/  PRMT R14, R2, 0x7610, R14 ;  /* 0x00007610020e7816 */ /* 0x000fe2000000000e */
[----:B------:R-:W-:-:S05]  /*123a0*/  FMUL R2, R252, UR14 ;  /* 0x0000000efc027c20 */ /* 0x000fca0008400000 */
[----:B------:R-:W-:-:S04]  /*123b0*/  F2FP.F16.F32.PACK_AB R2, RZ, R2 ;  /* 0x00000002ff02723e */ /* 0x000fc800000000ff */
[----:B-1----:R-:W-:Y:S01]  /*123c0*/  PRMT R13, R2, 0x7610, R13 ;  /* 0x00007610020d7816 */ /* 0x002fe2000000000d */
[----:B------:R-:W-:-:S05]  /*123d0*/  FMUL R2, R251, UR14 ;  /* 0x0000000efb027c20 */ /* 0x000fca0008400000 */
[----:B------:R-:W-:Y:S01]  /*123e0*/  F2FP.F16.F32.PACK_AB R2, RZ, R2 ;  /* 0x00000002ff02723e */ /* 0x000fe200000000ff */
[----:B--2---:R-:W-:-:S05]  /*123f0*/  FMUL R12, R12, UR14 ;  /* 0x0000000e0c0c7c20 */ /* 0x004fca0008400000 */
[----:B------:R-:W-:-:S05]  /*12400*/  F2FP.F16.F32.PACK_AB R12, RZ, R12 ;  /* 0x0000000cff0c723e */ /* 0x000fca00000000ff */
[----:B------:R1:W-:Y:S01]  /*12410*/  @P0 STG.E.U16 desc[UR12][R4.64+0x42], R12 ;  /* 0x0000420c04000986 */ /* 0x0003e2000c10150c */
[----:B------:R-:W-:Y:S02]  /*12420*/  ISETP.GT.AND P0, PT, R0, 0x8, P2 ;  /* 0x000000080000780c */ /* 0x000fe40001704270 */
[----:B------:R-:W-:-:S11]  /*12430*/  ISETP.GT.AND P2, PT, R3, 0x28, PT ;  /* 0x000000280300780c */ /* 0x000fd60003f44270 */
[----:B------:R2:W-:Y:S01]  /*12440*/  @P0 STG.E.U16 desc[UR12][R6.64+0x40], R14 ;  /* 0x0000400e06000986 */ /* 0x0005e2000c10150c */
[----:B------:R-:W-:Y:S02]  /*12450*/  ISETP.GT.AND P0, PT, R0, 0x8, P1 ;  /* 0x000000080000780c */ /* 0x000fe40000f04270 */
[----:B-1----:R-:W-:-:S11]  /*12460*/  PRMT R12, R2, 0x7610, R12 ;  /* 0x00007610020c7816 */ /* 0x002fd6000000000c */
[----:B------:R1:W-:Y:S01]  /*12470*/  @P0 STG.E.U16 desc[UR12][R6.64+0x42], R13 ;  /* 0x0000420d06000986 */ /* 0x0003e2000c10150c */
[----:B------:R-:W-:Y:S02]  /*12480*/  ISETP.GT.AND P0, PT, R0, RZ, P2 ;  /* 0x000000ff0000720c */ /* 0x000fe40001704270 */
[----:B------:R-:W-:Y:S01]  /*12490*/  ISETP.GT.AND P1, PT, R3, 0x29, PT ;  /* 0x000000290300780c */ /* 0x000fe20003f24270 */
[----:B------:R-:W-:-:S05]  /*124a0*/  FMUL R2, R250, UR14 ;  /* 0x0000000efa027c20 */ /* 0x000fca0008400000 */
[----:B------:R-:W-:-:S05]  /*124b0*/  F2FP.F16.F32.PACK_AB R2, RZ, R2 ;  /* 0x00000002ff02723e */ /* 0x000fca00000000ff */
[----:B------:R3:W-:Y:S01]  /*124c0*/  @P0 STG.E.U16 desc[UR12][R4.64+0x50], R12 ;  /* 0x0000500c04000986 */ /* 0x0007e2000c10150c */
[----:B------:R-:W-:Y:S02]  /*124d0*/  ISETP.GT.AND P0, PT, R0, RZ, P1 ;  /* 0x000000ff0000720c */ /* 0x000fe40000f04270 */
[----:B--2---:R-:W-:Y:S01]  /*124e0*/  PRMT R14, R2, 0x7610, R14 ;  /* 0x00007610020e7816 */ /* 0x004fe2000000000e */
[----:B------:R-:W-:-:S05]  /*124f0*/  FMUL R2, R249, UR14 ;  /* 0x0000000ef9027c20 */ /* 0x000fca0008400000 */
[----:B------:R-:W-:-:S05]  /*12500*/  F2FP.F16.F32.PACK_AB R2, RZ, R2 ;  /* 0x00000002ff02723e */ /* 0x000fca00000000ff */
[----:B------:R2:W-:Y:S01]  /*12510*/  @P0 STG.E.U16 desc[UR12][R4.64+0x52], R14 ;  /* 0x0000520e04000986 */ /* 0x0005e2000c10150c */
[----:B------:R-:W-:Y:S02]  /*12520*/  ISETP.GT.AND P0, PT, R0, 0x8, P2 ;  /* 0x000000080000780c */ /* 0x000fe40001704270 */
[----:B-1----:R-:W-:Y:S01]  /*12530*/  PRMT R13, R2, 0x7610, R13 ;  /* 0x00007610020d7816 */ /* 0x002fe2000000000d */
[----:B------:R-:W-:-:S05]  /*12540*/  FMUL R2, R248, UR14 ;  /* 0x0000000ef8027c20 */ /* 0x000fca0008400000 */
[----:B------:R-:W-:-:S05]  /*12550*/  F2FP.F16.F32.PACK_AB R2, RZ, R2 ;  /* 0x00000002ff02723e */ /* 0x000fca00000000ff */
[----:B------:R1:W-:Y:S01]  /*12560*/  @P0 STG.E.U16 desc[UR12][R6.64+0x50], R13 ;  /* 0x0000500d06000986 */ /* 0x0003e2000c10150c */
[----:B------:R-:W-:Y:S02]  /*12570*/  ISETP.GT.AND P0, PT, R0, 0x8, P1 ;  /* 0x000000080000780c */ /* 0x000fe40000f04270 */
[----:B---3--:R-:W-:Y:S02]  /*12580*/  PRMT R12, R2, 0x7610, R12 ;  /* 0x00007610020c7816 */ /* 0x008fe4000000000c */
[----:B------:R-:W-:Y:S01]  /*12590*/  ISETP.GT.AND P2, PT, R3, 0x30, PT ;  /* 0x000000300300780c */ /* 0x000fe20003f44270 */
[----:B------:R-:W-:-:S08]  /*125a0*/  FMUL R2, R247, UR14 ;  /* 0x0000000ef7027c20 */ /* 0x000fd00008400000 */
[----:B------:R3:W-:Y:S01]  /*125b0*/  @P0 STG.E.U16 desc[UR12][R6.64+0x52], R12 ;  /* 0x0000520c06000986 */ /* 0x0007e2000c10150c */
[----:B------:R-:W-:Y:S02]  /*125c0*/  ISETP.GT.AND P0, PT, R0, RZ, P2 ;  /* 0x000000ff0000720c */ /* 0x000fe40001704270 */
[----:B------:R-:W-:Y:S02]  /*125d0*/  F2FP.F16.F32.PACK_AB R2, RZ, R2 ;  /* 0x00000002ff02723e */ /* 0x000fe400000000ff */
[----:B------:R-:W-:Y:S02]  /*125e0*/  ISETP.GT.AND P1, PT, R3, 0x31, PT ;  /* 0x000000310300780c */ /* 0x000fe40003f24270 */
[----:B--2---:R-:W-:Y:S01]  /*125f0*/  PRMT R14, R2, 0x7610, R14 ;  /* 0x00007610020e7816 */ /* 0x004fe2000000000e */
[----:B------:R-:W-:-:S06]  /*12600*/  FMUL R2, R246, UR14 ;  /* 0x0000000ef6027c20 */ /* 0x000fcc0008400000 */
[----:B------:R2:W-:Y:S01]  /*12610*/  @P0 STG.E.U16 desc[UR12][R4.64+0x60], R14 ;  /* 0x0000600e04000986 */ /* 0x0005e2000c10150c */
[----:B------:R-:W-:Y:S02]  /*12620*/  ISETP.GT.AND P0, PT, R0, RZ, P1 ;  /* 0x000000ff0000720c */ /* 0x000fe40000f04270 */
[----:B------:R-:W-:-:S04]  /*12630*/  F2FP.F16.F32.PACK_AB R2, RZ, R2 ;  /* 0x00000002ff02723e */ /* 0x000fc800000000ff */
[----:B-1----:R-:W-:Y:S01]  /*12640*/  PRMT R13, R2, 0x7610, R13 ;  /* 0x00007610020d7816 */ /* 0x002fe2000000000d */
[----:B------:R-:W-:-:S06]  /*12650*/  FMUL R2, R245, UR14 ;  /* 0x0000000ef5027c20 */ /* 0x000fcc0008400000 */
[----:B------:R1:W-:Y:S01]  /*12660*/  @P0 STG.E.U16 desc[UR12][R4.64+0x62], R13 ;  /* 0x0000620d04000986 */ /* 0x0003e2000c10150c */
[----:B------:R-:W-:Y:S02]  /*12670*/  ISETP.GT.AND P0, PT, R0, 0x8, P2 ;  /* 0x000000080000780c */ /* 0x000fe40001704270 */
[----:B------:R-:W-:-:S04]  /*12680*/  F2FP.F16.F32.PACK_AB R2, RZ, R2 ;  /* 0x00000002ff02723e */ /* 0x000fc800000000ff */
[----:B---3--:R-:W-:Y:S01]  /*12690*/  PRMT R12, R2, 0x7610, R12 ;  /* 0x00007610020c7816 */ /* 0x008fe2000000000c */
[----:B------:R-:W-:-:S06]  /*126a0*/  FMUL R2, R244, UR14 ;  /* 0x0000000ef4027c20 */ /* 0x000fcc0008400000 */
[----:B------:R3:W-:Y:S01]  /*126b0*/  @P0 STG.E.U16 desc[UR12][R6.64+0x60], R12 ;  /* 0x0000600c06000986 */ /* 0x0007e2000c10150c */
[----:B------:R-:W-:Y:S02]  /*126c0*/  ISETP.GT.AND P0, PT, R0, 0x8, P1 ;  /* 0x000000080000780c */ /* 0x000fe40000f04270 */
[----:B------:R-:W-:Y:S02]  /*126d0*/  F2FP.F16.F32.PACK_AB R2, RZ, R2 ;  /* 0x00000002ff02723e */ /* 0x000fe400000000ff */
[----:B------:R-:W-:Y:S02]  /*126e0*/  ISETP.GT.AND P2, PT, R3, 0x38, PT ;  /* 0x000000380300780c */ /* 0x000fe40003f44270 */
[----:B--2---:R-:W-:Y:S01]  /*126f0*/  PRMT R14, R2, 0x7610, R14 ;  /* 0x00007610020e7816 */ /* 0x004fe2000000000e */
[----:B------:R-:W-:-:S06]  /*12700*/  FMUL R2, R243, UR14 ;  /* 0x0000000ef3027c20 */ /* 0x000fcc0008400000 */
[----:B------:R2:W-:Y:S01]  /*12710*/  @P0 STG.E.U16 desc[UR12][R6.64+0x62], R14 ;  /* 0x0000620e06000986 */ /* 0x0005e2000c10150c */
[----:B------:R-:W-:Y:S02]  /*12720*/  ISETP.GT.AND P0, PT, R0, RZ, P2 ;  /* 0x000000ff0000720c */ /* 0x000fe40001704270 */
[----:B------:R-:W-:Y:S02]  /*12730*/  F2FP.F16.F32.PACK_AB R2, RZ, R2 ;  /* 0x00000002ff02723e */ /* 0x000fe400000000ff */
[----:B------:R-:W-:Y:S02]  /*12740*/  ISETP.GT.AND P1, PT, R3, 0x39, PT ;  /* 0x000000390300780c */ /* 0x000fe40003f24270 */
[----:B-1----:R-:W-:Y:S01]  /*12750*/  PRMT R13, R2, 0x7610, R13 ;  /* 0x00007610020d7816 */ /* 0x002fe2000000000d */
[----:B------:R-:W-:-:S06]  /*12760*/  FMUL R2, R242, UR14 ;  /* 0x0000000ef2027c20 */ /* 0x000fcc0008400000 */
[----:B------:R1:W-:Y:S01]  /*12770*/  @P0 STG.E.U16 desc[UR12][R4.64+0x70], R13 ;  /* 0x0000700d04000986 */ /* 0x0003e2000c10150c */
[----:B------:R-:W-:Y:S02]  /*12780*/  ISETP.GT.AND P0, PT, R0, RZ, P1 ;  /* 0x000000ff0000720c */ /* 0x000fe40000f04270 */
[----:B------:R-:W-:-:S04]  /*12790*/  F2FP.F16.F32.PACK_AB R2, RZ, R2 ;  /* 0x00000002ff02723e */ /* 0x000fc800000000ff */
[----:B---3--:R-:W-:Y:S01]  /*127a0*/  PRMT R12, R2, 0x7610, R12 ;  /* 0x00007610020c7816 */ /* 0x008fe2000000000c */
[----:B------:R-:W-:-:S06]  /*127b0*/  FMUL R2, R241, UR14 ;  /* 0x0000000ef1027c20 */ /* 0x000fcc0008400000 */
[----:B------:R3:W-:Y:S01]  /*127c0*/  @P0 STG.E.U16 desc[UR12][R4.64+0x72], R12 ;  /* 0x0000720c04000986 */ /* 0x0007e2000c10150c */
[----:B------:R-:W-:Y:S02]  /*127d0*/  ISETP.GT.AND P0, PT, R0, 0x8, P2 ;  /* 0x000000080000780c */ /* 0x000fe40001704270 */
[----:B------:R-:W-:-:S04]  /*127e0*/  F2FP.F16.F32.PACK_AB R2, RZ, R2 ;  /* 0x00000002ff02723e */ /* 0x000fc800000000ff */
[----:B--2---:R-:W-:Y:S01]  /*127f0*/  PRMT R14, R2, 0x7610, R14 ;  /* 0x00007610020e7816 */ /* 0x004fe2000000000e */
[----:B------:R-:W-:-:S06]  /*12800*/  FMUL R2, R240, UR14 ;  /* 0x0000000ef0027c20 */ /* 0x000fcc0008400000 */
[----:B------:R2:W-:Y:S01]  /*12810*/  @P0 STG.E.U16 desc[UR12][R6.64+0x70], R14 ;  /* 0x0000700e06000986 */ /* 0x0005e2000c10150c */
[----:B------:R-:W-:Y:S02]  /*12820*/  ISETP.GT.AND P0, PT, R0, 0x8, P1 ;  /* 0x000000080000780c */ /* 0x000fe40000f04270 */
[----:B------:R-:W-:Y:S02]  /*12830*/  F2FP.F16.F32.PACK_AB R2, RZ, R2 ;  /* 0x00000002ff02723e */ /* 0x000fe400000000ff */
[----:B------:R-:W-:Y:S02]  /*12840*/  ISETP.GT.AND P2, PT, R3, 0x40, PT ;  /* 0x000000400300780c */ /* 0x000fe40003f44270 */
[----:B-1----:R-:W-:Y:S01]  /*12850*/  PRMT R13, R2, 0x7610, R13 ;  /* 0x00007610020d7816 */ /* 0x002fe2000000000d */
[----:B------:R-:W-:-:S06]  /*12860*/  FMUL R2, R239, UR14 ;  /* 0x0000000eef027c20 */ /* 0x000fcc0008400000 */
[----:B------:R1:W-:Y:S01]  /*12870*/  @P0 STG.E.U16 desc[UR12][R6.64+0x72], R13 ;  /* 0x0000720d06000986 */ /* 0x0003e2000c10150c */
[----:B------:R-:W-:Y:S02]  /*12880*/  ISETP.GT.AND P0, PT, R0, RZ, P2 ;  /* 0x000000ff0000720c */ /* 0x000fe40001704270 */
[----:B------:R-:W-:Y:S02]  /*12890*/  F2FP.F16.F32.PACK_AB R2, RZ, R2 ;  /* 0x00000002ff02723e */ /* 0x000fe400000000ff */
[----:B------:R-:W-:Y:S02]  /*128a0*/  ISETP.GT.AND P1, PT, R3, 0x41, PT ;  /* 0x000000410300780c */ /* 0x000fe40003f24270 */
[----:B---3--:R-:W-:Y:S01]  /*128b0*/  PRMT R12, R2, 0x7610, R12 ;  /* 0x00007610020c7816 */ /* 0x008fe2000000000c */
[----:B------:R-:W-:-:S06]  /*128c0*/  FMUL R2, R238, UR14 ;  /* 0x0000000eee027c20 */ /* 0x000fcc0008400000 */
[----:B------:R3:W-:Y:S01]  /*128d0*/  @P0 STG.E.U16 desc[UR12][R4.64+0x80], R12 ;  /* 0x0000800c04000986 */ /* 0x0007e2000c10150c */
[----:B------:R-:W-:Y:S02]  /*128e0*/  ISETP.GT.AND P0, PT, R0, RZ, P1 ;  /* 0x000000ff0000720c */ /* 0x000fe40000f04270 */
[----:B------:R-:W-:-:S04]  /*128f0*/  F2FP.F16.F32.PACK_AB R2, RZ, R2 ;  /* 0x00000002ff02723e */ /* 0x000fc800000000ff */
[----:B--2---:R-:W-:Y:S01]  /*12900*/  PRMT R14, R2, 0x7610, R14 ;  /* 0x00007610020e7816 */ /* 0x004fe2000000000e */
[----:B------:R-:W-:-:S06]  /*12910*/  FMUL R2, R237, UR14 ;  /* 0x0000000eed027c20 */ /* 0x000fcc0008400000 */
[----:B------:R2:W-:Y:S01]  /*12920*/  @P0 STG.E.U16 desc[UR12][R4.64+0x82], R14 ;  /* 0x0000820e04000986 */ /* 0x0005e2000c10150c */
[----:B------:R-:W-:Y:S02]  /*12930*/  ISETP.GT.AND P0, PT, R0, 0x8, P2 ;  /* 0x000000080000780c */ /* 0x000fe40001704270 */
[----:B------:R-:W-:-:S04]  /*12940*/  F2FP.F16.F32.PACK_AB R2, RZ, R2 ;  /* 0x00000002ff02723e */ /* 0x000fc800000000ff */
[----:B-1----:R-:W-:Y:S01]  /*12950*/  PRMT R13, R2, 0x7610, R13 ;  /* 0x00007610020d7816 */ /* 0x002fe2000000000d */
[----:B------:R-:W-:-:S06]  /*12960*/  FMUL R2, R236, UR14 ;  /* 0x0000000eec027c20 */ /* 0x000fcc0008400000 */
[----:B------:R1:W-:Y:S01]  /*12970*/  @P0 STG.E.U16 desc[UR12][R6.64+0x80], R13 ;  /* 0x0000800d06000986 */ /* 0x0003e2000c10150c */
[----:B------:R-:W-:Y:S02]  /*12980*/  ISETP.GT.AND P0, PT, R0, 0x8, P1 ;  /* 0x000000080000780c */ /* 0x000fe40000f04270 */
[----:B------:R-:W-:Y:S02]  /*12990*/  F2FP.F16.F32.PACK_AB R2, RZ, R2 ;  /* 0x00000002ff02723e */ /* 0x000fe400000000ff */
[----:B------:R-:W-:Y:S02]  /*129a0*/  ISETP.GT.AND P2, PT, R3, 0x48, PT ;  /* 0x000000480300780c */ /* 0x000fe40003f44270 */
[----:B---3--:R-:W-:Y:S01]  /*129b0*/  PRMT R12, R2, 0x7610, R12 ;  /* 0x00007610020c7816 */ /* 0x008fe2000000000c */
[----:B------:R-:W-:-:S06]  /*129c0*/  FMUL R2, R235, UR14 ;  /* 0x0000000eeb027c20 */ /* 0x000fcc0008400000 */
        /* <DEDUP_REMOVED lines=132> */
[----:B------:R-:W-:-:S04]  /*13210*/  ISETP.GT.AND P0, PT, R3, 0x78, PT ;  /* 0x000000780300780c */ /* 0x000fc80003f04270 */
[----:B------:R-:W-:Y:S02]  /*13220*/  ISETP.GT.AND P1, PT, R0, RZ, P0 ;  /* 0x000000ff0000720c */ /* 0x000fe40000724270 */
[----:B------:R-:W-:-:S04]  /*13230*/  F2FP.F16.F32.PACK_AB R2, RZ, R2 ;  /* 0x00000002ff02723e */ /* 0x000fc800000000ff */
[----:B--2---:R-:W-:Y:S01]  /*13240*/  PRMT R14, R2, 0x7610, R14 ;  /* 0x00007610020e7816 */ /* 0x004fe2000000000e */
[----:B------:R-:W-:-:S06]  /*13250*/  FMUL R2, R18, UR14 ;  /* 0x0000000e12027c20 */ /* 0x000fcc0008400000 */
[----:B------:R-:W-:Y:S01]  /*13260*/  @P1 STG.E.U16 desc[UR12][R4.64+0xf0], R14 ;  /* 0x0000f00e04001986 */ /* 0x000fe2000c10150c */
[----:B------:R-:W-:-:S04]  /*13270*/  ISETP.GT.AND P1, PT, R3, 0x79, PT ;  /* 0x000000790300780c */ /* 0x000fc80003f24270 */
[----:B------:R-:W-:Y:S02]  /*13280*/  ISETP.GT.AND P6, PT, R0, RZ, P1 ;  /* 0x000000ff0000720c */ /* 0x000fe40000fc4270 */
[----:B------:R-:W-:-:S04]  /*13290*/  F2FP.F16.F32.PACK_AB R2, RZ, R2 ;  /* 0x00000002ff02723e */ /* 0x000fc800000000ff */
[----:B-1----:R-:W-:Y:S01]  /*132a0*/  PRMT R13, R2, 0x7610, R13 ;  /* 0x00007610020d7816 */ /* 0x002fe2000000000d */
[----:B------:R-:W-:-:S06]  /*132b0*/  FMUL R2, R17, UR14 ;  /* 0x0000000e11027c20 */ /* 0x000fcc0008400000 */
[----:B------:R1:W-:Y:S01]  /*132c0*/  @P6 STG.E.U16 desc[UR12][R4.64+0xf2], R13 ;  /* 0x0000f20d04006986 */ /* 0x0003e2000c10150c */
[----:B------:R-:W-:Y:S02]  /*132d0*/  ISETP.GT.AND P6, PT, R0, 0x8, P0 ;  /* 0x000000080000780c */ /* 0x000fe400007c4270 */
[----:B------:R-:W-:-:S04]  /*132e0*/  F2FP.F16.F32.PACK_AB R2, RZ, R2 ;  /* 0x00000002ff02723e */ /* 0x000fc800000000ff */
[----:B------:R-:W-:-:S07]  /*132f0*/  PRMT R15, R2, 0x7610, R15 ;  /* 0x00007610020f7816 */ /* 0x000fce000000000f */
[----:B---3--:R-:W-:Y:S02]  /*13300*/  @P6 IMAD.MOV.U32 R12, RZ, RZ, R6 ;  /* 0x000000ffff0c6224 */ /* 0x008fe400078e0006 */
[----:B-1----:R-:W-:-:S05]  /*13310*/  @P6 IMAD.MOV.U32 R13, RZ, RZ, R7 ;  /* 0x000000ffff0d6224 */ /* 0x002fca00078e0007 */
[----:B------:R1:W-:Y:S01]  /*13320*/  @P6 STG.E.U16 desc[UR12][R12.64+0xf0], R15 ;  /* 0x0000f00f0c006986 */ /* 0x0003e2000c10150c */
[----:B------:R-:W-:Y:S01]  /*13330*/  ISETP.GT.AND P6, PT, R0, 0x8, P1 ;  /* 0x000000080000780c */ /* 0x000fe20000fc4270 */
[----:B------:R-:W-:-:S05]  /*13340*/  FMUL R2, R16, UR14 ;  /* 0x0000000e10027c20 */ /* 0x000fca0008400000 */
[----:B------:R-:W-:-:S07]  /*13350*/  F2FP.F16.F32.PACK_AB R2, RZ, R2 ;  /* 0x00000002ff02723e */ /* 0x000fce00000000ff */
[----:B-1----:R-:W-:Y:S02]  /*13360*/  @P6 IMAD.MOV.U32 R12, RZ, RZ, R6 ;  /* 0x000000ffff0c6224 */ /* 0x002fe400078e0006 */
[----:B------:R-:W-:-:S05]  /*13370*/  @P6 IMAD.MOV.U32 R13, RZ, RZ, R7 ;  /* 0x000000ffff0d6224 */ /* 0x000fca00078e0007 */
[----:B------:R1:W-:Y:S01]  /*13380*/  @P6 STG.E.U16 desc[UR12][R12.64+0xf2], R2 ;  /* 0x0000f2020c006986 */ /* 0x0003e2000c10150c */
[----:B------:R-:W-:-:S04]  /*13390*/  IADD3 R6, P6, R4, UR9, RZ ;  /* 0x0000000904067c10 */ /* 0x000fc8000ffde0ff */
[----:B------:R-:W-:Y:S02]  /*133a0*/  IADD3.X R7, R5, UR8, RZ, P6, !PT ;  /* 0x0000000805077c10 */ /* 0x000fe4000b7fe4ff */
[----:B------:R-:W-:Y:S01]  /*133b0*/  ISETP.GT.AND P6, PT, R0, 0x40, P5 ;  /* 0x000000400000780c */ /* 0x000fe20002fc4270 */
[----:B------:R-:W-:-:S05]  /*133c0*/  FMUL R152, R152, UR14 ;  /* 0x0000000e98987c20 */ /* 0x000fca0008400000 */
[----:B------:R-:W-:-:S07]  /*133d0*/  F2FP.F16.F32.PACK_AB R152, RZ, R152 ;  /* 0x00000098ff98723e */ /* 0x000fce00000000ff */
[----:B------:R-:W-:Y:S01]  /*133e0*/  @P6 STG.E.U16 desc[UR12][R6.64], R152 ;  /* 0x0000009806006986 */ /* 0x000fe2000c10150c */
[----:B------:R-:W-:Y:S01]  /*133f0*/  ISETP.GT.AND P6, PT, R3, 0x1, PT ;  /* 0x000000010300780c */ /* 0x000fe20003fc4270 */
[----:B------:R-:W-:-:S03]  /*13400*/  FMUL R153, R153, UR14 ;  /* 0x0000000e99997c20 */ /* 0x000fc60008400000 */
[----:B------:R-:W-:Y:S02]  /*13410*/  ISETP.GT.AND P6, PT, R0, 0x40, P6 ;  /* 0x000000400000780c */ /* 0x000fe400037c4270 */
[----:B------:R-:W-:Y:S01]  /*13420*/  F2FP.F16.F32.PACK_AB R153, RZ, R153 ;  /* 0x00000099ff99723e */ /* 0x000fe200000000ff */
[----:B------:R-:W-:-:S10]  /*13430*/  FMUL R154, R154, UR14 ;  /* 0x0000000e9a9a7c20 */ /* 0x000fd40008400000 */
[----:B------:R-:W-:Y:S01]  /*13440*/  @P6 STG.E.U16 desc[UR12][R6.64+0x2], R153 ;  /* 0x0000029906006986 */ /* 0x000fe2000c10150c */
[----:B-1----:R-:W-:-:S04]  /*13450*/  IADD3 R12, P6, R6, UR5, RZ ;  /* 0x00000005060c7c10 */ /* 0x002fc8000ffde0ff */
[----:B------:R-:W-:Y:S02]  /*13460*/  IADD3.X R13, R7, UR4, RZ, P6, !PT ;  /* 0x00000004070d7c10 */ /* 0x000fe4000b7fe4ff */
[----:B------:R-:W-:Y:S02]  /*13470*/  ISETP.GT.AND P6, PT, R0, 0x48, P5 ;  /* 0x000000480000780c */ /* 0x000fe40002fc4270 */
[----:B------:R-:W-:-:S11]  /*13480*/  F2FP.F16.F32.PACK_AB R154, RZ, R154 ;  /* 0x0000009aff9a723e */ /* 0x000fd600000000ff */
[----:B------:R1:W-:Y:S01]  /*13490*/  @P6 STG.E.U16 desc[UR12][R12.64], R154 ;  /* 0x0000009a0c006986 */ /* 0x0003e2000c10150c */
[----:B------:R-:W-:-:S04]  /*134a0*/  IADD3 R14, P6, R6, UR5, RZ ;  /* 0x00000005060e7c10 */ /* 0x000fc8000ffde0ff */
[----:B------:R-:W-:Y:S02]  /*134b0*/  IADD3.X R15, R7, UR4, RZ, P6, !PT ;  /* 0x00000004070f7c10 */ /* 0x000fe4000b7fe4ff */
[----:B------:R-:W-:Y:S01]  /*134c0*/  ISETP.GT.AND P6, PT, R3, 0x1, PT ;  /* 0x000000010300780c */ /* 0x000fe20003fc4270 */
[----:B------:R-:W-:-:S03]  /*134d0*/  FMUL R155, R155, UR14 ;  /* 0x0000000e9b9b7c20 */ /* 0x000fc60008400000 */
[----:B------:R-:W-:Y:S02]  /*134e0*/  ISETP.GT.AND P6, PT, R0, 0x48, P6 ;  /* 0x000000480000780c */ /* 0x000fe400037c4270 */
[----:B------:R-:W-:Y:S01]  /*134f0*/  F2FP.F16.F32.PACK_AB R155, RZ, R155 ;  /* 0x0000009bff9b723e */ /* 0x000fe200000000ff */
[----:B------:R-:W-:-:S10]  /*13500*/  FMUL R156, R156, UR14 ;  /* 0x0000000e9c9c7c20 */ /* 0x000fd40008400000 */
[----:B------:R-:W-:Y:S01]  /*13510*/  @P6 STG.E.U16 desc[UR12][R14.64+0x2], R155 ;  /* 0x0000029b0e006986 */ /* 0x000fe2000c10150c */
[----:B------:R-:W-:-:S04]  /*13520*/  ISETP.GT.AND P6, PT, R3, 0x8, PT ;  /* 0x000000080300780c */ /* 0x000fc80003fc4270 */
        /* <DEDUP_REMOVED lines=278> */
[----:B------:R-:W-:-:S11]  /*14690*/  F2FP.F16.F32.PACK_AB R213, RZ, R213 ;  /* 0x000000d5ffd5723e */ /* 0x000fd600000000ff */
[----:B------:R2:W-:Y:S01]  /*146a0*/  @P6 STG.E.U16 desc[UR12][R6.64+0xf2], R213 ;  /* 0x0000f2d506006986 */ /* 0x0005e2000c10150c */
[----:B-1----:R-:W-:-:S04]  /*146b0*/  IADD3 R12, P6, R4, UR21, RZ ;  /* 0x00000015040c7c10 */ /* 0x002fc8000ffde0ff */
[----:B------:R-:W-:Y:S02]  /*146c0*/  IADD3.X R13, R5, UR10, RZ, P6, !PT ;  /* 0x0000000a050d7c10 */ /* 0x000fe4000b7fe4ff */
[----:B------:R-:W-:Y:S01]  /*146d0*/  ISETP.GT.AND P6, PT, R0, 0x48, P0 ;  /* 0x000000480000780c */ /* 0x000fe200007c4270 */
[----:B------:R-:W-:-:S05]  /*146e0*/  FMUL R214, R214, UR14 ;  /* 0x0000000ed6d67c20 */ /* 0x000fca0008400000 */
[----:B------:R-:W-:-:S07]  /*146f0*/  F2FP.F16.F32.PACK_AB R214, RZ, R214 ;  /* 0x000000d6ffd6723e */ /* 0x000fce00000000ff */
[----:B--2---:R-:W-:Y:S02]  /*14700*/  @P6 IMAD.MOV.U32 R6, RZ, RZ, R10 ;  /* 0x000000ffff066224 */ /* 0x004fe400078e000a */
[----:B------:R-:W-:Y:S02]  /*14710*/  @P6 IMAD.MOV.U32 R7, RZ, RZ, R11 ;  /* 0x000000ffff076224 */ /* 0x000fe400078e000b */
[----:B------:R-:W-:-:S03]  /*14720*/  FMUL R215, R215, UR14 ;  /* 0x0000000ed7d77c20 */ /* 0x000fc60008400000 */
[----:B------:R1:W-:Y:S01]  /*14730*/  @P6 STG.E.U16 desc[UR12][R6.64+0xf0], R214 ;  /* 0x0000f0d606006986 */ /* 0x0003e2000c10150c */
[----:B------:R-:W-:Y:S02]  /*14740*/  ISETP.GT.AND P6, PT, R0, 0x48, P1 ;  /* 0x000000480000780c */ /* 0x000fe40000fc4270 */
[----:B------:R-:W-:Y:S01]  /*14750*/  F2FP.F16.F32.PACK_AB R215, RZ, R215 ;  /* 0x000000d7ffd7723e */ /* 0x000fe200000000ff */
[----:B------:R-:W-:-:S10]  /*14760*/  FMUL R88, R88, UR14 ;  /* 0x0000000e58587c20 */ /* 0x000fd40008400000 */
[----:B------:R2:W-:Y:S01]  /*14770*/  @P6 STG.E.U16 desc[UR12][R10.64+0xf2], R215 ;  /* 0x0000f2d70a006986 */ /* 0x0005e2000c10150c */
[----:B------:R-:W-:Y:S02]  /*14780*/  ISETP.GT.AND P6, PT, R0, 0x80, P5 ;  /* 0x000000800000780c */ /* 0x000fe40002fc4270 */
[----:B------:R-:W-:Y:S01]  /*14790*/  F2FP.F16.F32.PACK_AB R88, RZ, R88 ;  /* 0x00000058ff58723e */ /* 0x000fe200000000ff */
[----:B------:R-:W-:-:S10]  /*147a0*/  FMUL R89, R89, UR14 ;  /* 0x0000000e59597c20 */ /* 0x000fd40008400000 */
[----:B------:R-:W-:Y:S01]  /*147b0*/  @P6 STG.E.U16 desc[UR12][R12.64], R88 ;  /* 0x000000580c006986 */ /* 0x000fe2000c10150c */
[----:B------:R-:W-:-:S04]  /*147c0*/  ISETP.GT.AND P6, PT, R3, 0x1, PT ;  /* 0x000000010300780c */ /* 0x000fc80003fc4270 */
[----:B------:R-:W-:Y:S02]  /*147d0*/  ISETP.GT.AND P6, PT, R0, 0x80, P6 ;  /* 0x000000800000780c */ /* 0x000fe400037c4270 */
[----:B------:R-:W-:-:S11]  /*147e0*/  F2FP.F16.F32.PACK_AB R89, RZ, R89 ;  /* 0x00000059ff59723e */ /* 0x000fd600000000ff */
[----:B------:R-:W-:Y:S01]  /*147f0*/  @P6 STG.E.U16 desc[UR12][R12.64+0x2], R89 ;  /* 0x000002590c006986 */ /* 0x000fe2000c10150c */
[----:B-1----:R-:W-:-:S04]  /*14800*/  IADD3 R6, P6, R12, UR5, RZ ;  /* 0x000000050c067c10 */ /* 0x002fc8000ffde0ff */
[----:B------:R-:W-:Y:S02]  /*14810*/  IADD3.X R7, R13, UR4, RZ, P6, !PT ;  /* 0x000000040d077c10 */ /* 0x000fe4000b7fe4ff */
[----:B--2---:R-:W-:-:S04]  /*14820*/  IADD3 R10, P6, R12, UR5, RZ ;  /* 0x000000050c0a7c10 */ /* 0x004fc8000ffde0ff */
[----:B------:R-:W-:Y:S02]  /*14830*/  IADD3.X R11, R13, UR4, RZ, P6, !PT ;  /* 0x000000040d0b7c10 */ /* 0x000fe4000b7fe4ff */
[----:B------:R-:W-:Y:S01]  /*14840*/  ISETP.GT.AND P6, PT, R0, 0x88, P5 ;  /* 0x000000880000780c */ /* 0x000fe20002fc4270 */
[----:B------:R-:W-:-:S05]  /*14850*/  FMUL R90, R90, UR14 ;  /* 0x0000000e5a5a7c20 */ /* 0x000fca0008400000 */
[----:B------:R-:W-:-:S07]  /*14860*/  F2FP.F16.F32.PACK_AB R90, RZ, R90 ;  /* 0x0000005aff5a723e */ /* 0x000fce00000000ff */
[----:B------:R1:W-:Y:S01]  /*14870*/  @P6 STG.E.U16 desc[UR12][R6.64], R90 ;  /* 0x0000005a06006986 */ /* 0x0003e2000c10150c */
[----:B------:R-:W-:Y:S01]  /*14880*/  ISETP.GT.AND P6, PT, R3, 0x1, PT ;  /* 0x000000010300780c */ /* 0x000fe20003fc4270 */
[----:B------:R-:W-:-:S03]  /*14890*/  FMUL R91, R91, UR14 ;  /* 0x0000000e5b5b7c20 */ /* 0x000fc60008400000 */
[----:B------:R-:W-:Y:S02]  /*148a0*/  ISETP.GT.AND P6, PT, R0, 0x88, P6 ;  /* 0x000000880000780c */ /* 0x000fe400037c4270 */
[----:B------:R-:W-:Y:S01]  /*148b0*/  F2FP.F16.F32.PACK_AB R91, RZ, R91 ;  /* 0x0000005bff5b723e */ /* 0x000fe200000000ff */
[----:B------:R-:W-:-:S10]  /*148c0*/  FMUL R92, R92, UR14 ;  /* 0x0000000e5c5c7c20 */ /* 0x000fd40008400000 */
[----:B------:R2:W-:Y:S01]  /*148d0*/  @P6 STG.E.U16 desc[UR12][R10.64+0x2], R91 ;  /* 0x0000025b0a006986 */ /* 0x0005e2000c10150c */
[----:B------:R-:W-:-:S04]  /*148e0*/  ISETP.GT.AND P6, PT, R3, 0x8, PT ;  /* 0x000000080300780c */ /* 0x000fc80003fc4270 */
[----:B------:R-:W-:Y:S02]  /*148f0*/  ISETP.GT.AND P6, PT, R0, 0x80, P6 ;  /* 0x000000800000780c */ /* 0x000fe400037c4270 */
[----:B------:R-:W-:Y:S01]  /*14900*/  F2FP.F16.F32.PACK_AB R92, RZ, R92 ;  /* 0x0000005cff5c723e */ /* 0x000fe200000000ff */
[----:B------:R-:W-:-:S10]  /*14910*/  FMUL R93, R93, UR14 ;  /* 0x0000000e5d5d7c20 */ /* 0x000fd40008400000 */
[----:B------:R-:W-:Y:S01]  /*14920*/  @P6 STG.E.U16 desc[UR12][R12.64+0x10], R92 ;  /* 0x0000105c0c006986 */ /* 0x000fe2000c10150c */
[----:B------:R-:W-:-:S04]  /*14930*/  ISETP.GT.AND P6, PT, R3, 0x9, PT ;  /* 0x000000090300780c */ /* 0x000fc80003fc4270 */
[----:B------:R-:W-:Y:S01]  /*14940*/  ISETP.GT.AND P6, PT, R0, 0x80, P6 ;  /* 0x000000800000780c */ /* 0x000fe200037c4270 */
[----:B-1----:R-:W-:Y:S01]  /*14950*/  IMAD.U32 R7, RZ, RZ, UR18 ;  /* 0x00000012ff077e24 */ /* 0x002fe2000f8e00ff */
[----:B------:R-:W-:Y:S01]  /*14960*/  UIMAD UR8, UR19, 0x180, URZ ;  /* 0x00000180130878a4 */ /* 0x000fe2000f8e023f */
[----:B------:R-:W-:Y:S02]  /*14970*/  F2FP.F16.F32.PACK_AB R93, RZ, R93 ;  /* 0x0000005dff5d723e */ /* 0x000fe400000000ff */
[----:B------:R-:W-:-:S04]  /*14980*/  IMAD.WIDE.U32 R4, R7, 0x180, R4 ;  /* 0x0000018007047825 */ /* 0x000fc800078e0004 */
[----:B--2---:R-:W-:-:S04]  /*14990*/  VIADD R11, R5, UR8 ;  /* 0x00000008050b7c36 */ /* 0x004fc80008000000 */
[----:B------:R-:W-:Y:S01]  /*149a0*/  @P6 STG.E.U16 desc[UR12][R12.64+0x12], R93 ;  /* 0x0000125d0c006986 */ /* 0x000fe2000c10150c */
        /* <DEDUP_REMOVED lines=273> */
[----:B------:R-:W-:Y:S02]  /*15ac0*/  VIADD R5, R5, UR8 ;  /* 0x0000000805057c36 */ /* 0x000fe40008000000 */
[----:B------:R-:W-:-:S08]  /*15ad0*/  FMUL R150, R150, UR14 ;  /* 0x0000000e96967c20 */ /* 0x000fd00008400000 */
[----:B------:R-:W-:Y:S01]  /*15ae0*/  @P6 STG.E.U16 desc[UR12][R12.64+0xf2], R149 ;  /* 0x0000f2950c006986 */ /* 0x000fe2000c10150c */
[----:B------:R-:W-:-:S04]  /*15af0*/  IADD3 R14, P6, R4, UR5, RZ ;  /* 0x00000005040e7c10 */ /* 0x000fc8000ffde0ff */
[----:B------:R-:W-:Y:S02]  /*15b00*/  IADD3.X R15, R5, UR4, RZ, P6, !PT ;  /* 0x00000004050f7c10 */ /* 0x000fe4000b7fe4ff */
        /* <DEDUP_REMOVED lines=10> */
[----:B------:R-:W-:-:S05]  /*15bb0*/  @P6 IMAD.MOV.U32 R10, RZ, RZ, R4 ;  /* 0x000000ffff0a6224 */ /* 0x000fca00078e0004 */
[----:B------:R1:W-:Y:S01]  /*15bc0*/  @P6 STG.E.U16 desc[UR12][R10.64], R24 ;  /* 0x000000180a006986 */ /* 0x0003e2000c10150c */
[----:B------:R-:W-:-:S04]  /*15bd0*/  ISETP.GT.AND P6, PT, R3, 0x1, PT ;  /* 0x000000010300780c */ /* 0x000fc80003fc4270 */
[C---:B------:R-:W-:Y:S01]  /*15be0*/  ISETP.GT.AND P6, PT, R0.reuse, 0xc0, P6 ;  /* 0x000000c00000780c */ /* 0x040fe200037c4270 */
[----:B------:R-:W-:Y:S01]  /*15bf0*/  FMUL R25, R25, UR14 ;  /* 0x0000000e19197c20 */ /* 0x000fe20008400000 */
[----:B------:R-:W-:Y:S01]  /*15c00*/  ISETP.GT.AND P5, PT, R0, 0xc8, P5 ;  /* 0x000000c80000780c */ /* 0x000fe20002fa4270 */
[----:B------:R-:W-:-:S03]  /*15c10*/  FMUL R26, R26, UR14 ;  /* 0x0000000e1a1a7c20 */ /* 0x000fc60008400000 */
[----:B------:R-:W-:Y:S02]  /*15c20*/  F2FP.F16.F32.PACK_AB R25, RZ, R25 ;  /* 0x00000019ff19723e */ /* 0x000fe400000000ff */
[----:B------:R-:W-:-:S05]  /*15c30*/  F2FP.F16.F32.PACK_AB R26, RZ, R26 ;  /* 0x0000001aff1a723e */ /* 0x000fca00000000ff */
[----:B-1----:R-:W-:-:S05]  /*15c40*/  @P6 IMAD.MOV.U32 R10, RZ, RZ, R4 ;  /* 0x000000ffff0a6224 */ /* 0x002fca00078e0004 */
[----:B------:R-:W-:Y:S01]  /*15c50*/  @P6 STG.E.U16 desc[UR12][R10.64+0x2], R25 ;  /* 0x000002190a006986 */ /* 0x000fe2000c10150c */
[----:B------:R-:W-:-:S03]  /*15c60*/  ISETP.GT.AND P6, PT, R3, 0x1, PT ;  /* 0x000000010300780c */ /* 0x000fc60003fc4270 */
[----:B------:R-:W-:Y:S01]  /*15c70*/  @P5 STG.E.U16 desc[UR12][R6.64], R26 ;  /* 0x0000001a06005986 */ /* 0x000fe2000c10150c */
[----:B------:R-:W-:Y:S01]  /*15c80*/  ISETP.GT.AND P5, PT, R0, 0xc8, P6 ;  /* 0x000000c80000780c */ /* 0x000fe200037a4270 */
[----:B------:R-:W-:Y:S01]  /*15c90*/  FMUL R27, R27, UR14 ;  /* 0x0000000e1b1b7c20 */ /* 0x000fe20008400000 */
[----:B------:R-:W-:-:S04]  /*15ca0*/  ISETP.GT.AND P6, PT, R3, 0x8, PT ;  /* 0x000000080300780c */ /* 0x000fc80003fc4270 */
[----:B------:R-:W-:Y:S01]  /*15cb0*/  F2FP.F16.F32.PACK_AB R27, RZ, R27 ;  /* 0x0000001bff1b723e */ /* 0x000fe200000000ff */
[----:B------:R-:W-:-:S06]  /*15cc0*/  FMUL R28, R28, UR14 ;  /* 0x0000000e1c1c7c20 */ /* 0x000fcc0008400000 */
[----:B------:R1:W-:Y:S01]  /*15cd0*/  @P5 STG.E.U16 desc[UR12][R6.64+0x2], R27 ;  /* 0x0000021b06005986 */ /* 0x0003e2000c10150c */
[----:B------:R-:W-:Y:S02]  /*15ce0*/  ISETP.GT.AND P5, PT, R0, 0xc0, P6 ;  /* 0x000000c00000780c */ /* 0x000fe400037a4270 */
[----:B------:R-:W-:Y:S02]  /*15cf0*/  F2FP.F16.F32.PACK_AB R28, RZ, R28 ;  /* 0x0000001cff1c723e */ /* 0x000fe400000000ff */
[----:B------:R-:W-:Y:S01]  /*15d00*/  ISETP.GT.AND P6, PT, R3, 0x9, PT ;  /* 0x000000090300780c */ /* 0x000fe20003fc4270 */
[----:B------:R-:W-:-:S08]  /*15d10*/  FMUL R29, R29, UR14 ;  /* 0x0000000e1d1d7c20 */ /* 0x000fd00008400000 */
        /* <DEDUP_REMOVED lines=11> */
[----:B------:R-:W-:Y:S02]  /*15dd0*/  F2FP.F16.F32.PACK_AB R31, RZ, R31 ;  /* 0x0000001fff1f723e */ /* 0x000fe400000000ff */
[----:B------:R-:W-:-:S09]  /*15de0*/  ISETP.GT.AND P6, PT, R3, 0x10, PT ;  /* 0x000000100300780c */ /* 0x000fd20003fc4270 */
[----:B-1----:R-:W-:Y:S02]  /*15df0*/  @P5 IMAD.MOV.U32 R6, RZ, RZ, R14 ;  /* 0x000000ffff065224 */ /* 0x002fe400078e000e */
[----:B------:R-:W-:Y:S02]  /*15e00*/  @P5 IMAD.MOV.U32 R7, RZ, RZ, R15 ;  /* 0x000000ffff075224 */ /* 0x000fe400078e000f */
[----:B------:R-:W-:-:S03]  /*15e10*/  FMUL R32, R32, UR14 ;  /* 0x0000000e20207c20 */ /* 0x000fc60008400000 */
[----:B------:R1:W-:Y:S01]  /*15e20*/  @P5 STG.E.U16 desc[UR12][R6.64+0x12], R31 ;  /* 0x0000121f06005986 */ /* 0x0003e2000c10150c */
[----:B------:R-:W-:Y:S02]  /*15e30*/  ISETP.GT.AND P5, PT, R0, 0xc0, P6 ;  /* 0x000000c00000780c */ /* 0x000fe400037a4270 */
[----:B------:R-:W-:Y:S02]  /*15e40*/  F2FP.F16.F32.PACK_AB R32, RZ, R32 ;  /* 0x00000020ff20723e */ /* 0x000fe400000000ff */
[----:B------:R-:W-:Y:S01]  /*15e50*/  ISETP.GT.AND P6, PT, R3, 0x11, PT ;  /* 0x000000110300780c */ /* 0x000fe20003fc4270 */
[----:B------:R-:W-:-:S08]  /*15e60*/  FMUL R33, R33, UR14 ;  /* 0x0000000e21217c20 */ /* 0x000fd00008400000 */
[----:B------:R-:W-:Y:S01]  /*15e70*/  @P5 STG.E.U16 desc[UR12][R4.64+0x20], R32 ;  /* 0x0000202004005986 */ /* 0x000fe2000c10150c */
[----:B------:R-:W-:Y:S02]  /*15e80*/  ISETP.GT.AND P5, PT, R0, 0xc0, P6 ;  /* 0x000000c00000780c */ /* 0x000fe400037a4270 */
[----:B------:R-:W-:-:S11]  /*15e90*/  F2FP.F16.F32.PACK_AB R33, RZ, R33 ;  /* 0x00000021ff21723e */ /* 0x000fd600000000ff */
[----:B------:R-:W-:Y:S01]  /*15ea0*/  @P5 STG.E.U16 desc[UR12][R4.64+0x22], R33 ;  /* 0x0000222104005986 */ /* 0x000fe2000c10150c */
[----:B------:R-:W-:-:S04]  /*15eb0*/  ISETP.GT.AND P5, PT, R3, 0x10, PT ;  /* 0x000000100300780c */ /* 0x000fc80003fa4270 */
[----:B------:R-:W-:Y:S01]  /*15ec0*/  ISETP.GT.AND P5, PT, R0, 0xc8, P5 ;  /* 0x000000c80000780c */ /* 0x000fe20002fa4270 */
[----:B------:R-:W-:-:S05]  /*15ed0*/  FMUL R34, R34, UR14 ;  /* 0x0000000e22227c20 */ /* 0x000fca0008400000 */
[----:B------:R-:W-:-:S07]  /*15ee0*/  F2FP.F16.F32.PACK_AB R34, RZ, R34 ;  /* 0x00000022ff22723e */ /* 0x000fce00000000ff */
[----:B-1----:R-:W-:Y:S02]  /*15ef0*/  @P5 IMAD.MOV.U32 R6, RZ, RZ, R14 ;  /* 0x000000ffff065224 */ /* 0x002fe400078e000e */
[----:B------:R-:W-:-:S05]  /*15f00*/  @P5 IMAD.MOV.U32 R7, RZ, RZ, R15 ;  /* 0x000000ffff075224 */ /* 0x000fca00078e000f */
[----:B------:R1:W-:Y:S01]  /*15f10*/  @P5 STG.E.U16 desc[UR12][R6.64+0x20], R34 ;  /* 0x0000202206005986 */ /* 0x0003e2000c10150c */
[----:B------:R-:W-:Y:S01]  /*15f20*/  ISETP.GT.AND P5, PT, R0, 0xc8, P6 ;  /* 0x000000c80000780c */ /* 0x000fe200037a4270 */
[----:B------:R-:W-:Y:S01]  /*15f30*/  FMUL R35, R35, UR14 ;  /* 0x0000000e23237c20 */ /* 0x000fe20008400000 */
[----:B------:R-:W-:-:S04]  /*15f40*/  ISETP.GT.AND P6, PT, R3, 0x18, PT ;  /* 0x000000180300780c */ /* 0x000fc80003fc4270 */
[----:B------:R-:W-:-:S07]  /*15f50*/  F2FP.F16.F32.PACK_AB R35, RZ, R35 ;  /* 0x00000023ff23723e */ /* 0x000fce00000000ff */
        /* <DEDUP_REMOVED lines=225> */
[----:B------:R-:W-:Y:S01]  /*16d70*/  @P5 STG.E.U16 desc[UR12][R6.64+0xc0], R74 ;  /* 0x0000c04a06005986 */ /* 0x000fe2000c10150c */
[----:B------:R-:W-:Y:S01]  /*16d80*/  ISETP.GT.AND P5, PT, R0, 0xc8, P6 ;  /* 0x000000c80000780c */ /* 0x000fe200037a4270 */
[----:B------:R-:W-:Y:S01]  /*16d90*/  FMUL R75, R75, UR14 ;  /* 0x0000000e4b4b7c20 */ /* 0x000fe20008400000 */
[----:B------:R-:W-:-:S04]  /*16da0*/  ISETP.GT.AND P6, PT, R3, 0x68, PT ;  /* 0x000000680300780c */ /* 0x000fc80003fc4270 */
[----:B------:R-:W-:-:S07]  /*16db0*/  F2FP.F16.F32.PACK_AB R75, RZ, R75 ;  /* 0x0000004bff4b723e */ /* 0x000fce00000000ff */
[----:B------:R-:W-:Y:S02]  /*16dc0*/  @P5 IMAD.MOV.U32 R2, RZ, RZ, R14 ;  /* 0x000000ffff025224 */ /* 0x000fe400078e000e */
[----:B------:R-:W-:-:S05]  /*16dd0*/  @P5 IMAD.MOV.U32 R3, RZ, RZ, R15 ;  /* 0x000000ffff035224 */ /* 0x000fca00078e000f */
[----:B------:R1:W-:Y:S01]  /*16de0*/  @P5 STG.E.U16 desc[UR12][R2.64+0xc2], R75 ;  /* 0x0000c24b02005986 */ /* 0x0003e2000c10150c */
[----:B------:R-:W-:Y:S01]  /*16df0*/  ISETP.GT.AND P5, PT, R0, 0xc0, P6 ;  /* 0x000000c00000780c */ /* 0x000fe200037a4270 */
[----:B------:R-:W-:-:S05]  /*16e00*/  FMUL R76, R76, UR14 ;  /* 0x0000000e4c4c7c20 */ /* 0x000fca0008400000 */
[----:B------:R-:W-:-:S07]  /*16e10*/  F2FP.F16.F32.PACK_AB R76, RZ, R76 ;  /* 0x0000004cff4c723e */ /* 0x000fce00000000ff */
[----:B-1----:R-:W-:Y:S02]  /*16e20*/  @P5 IMAD.MOV.U32 R2, RZ, RZ, R4 ;  /* 0x000000ffff025224 */ /* 0x002fe400078e0004 */
[----:B------:R-:W-:-:S05]  /*16e30*/  @P5 IMAD.MOV.U32 R3, RZ, RZ, R5 ;  /* 0x000000ffff035224 */ /* 0x000fca00078e0005 */
[----:B------:R1:W-:Y:S01]  /*16e40*/  @P5 STG.E.U16 desc[UR12][R2.64+0xd0], R76 ;  /* 0x0000d04c02005986 */ /* 0x0003e2000c10150c */
[C---:B------:R-:W-:Y:S02]  /*16e50*/  ISETP.GT.AND P5, PT, R0.reuse, 0xc0, P4 ;  /* 0x000000c00000780c */ /* 0x040fe400027a4270 */
[C---:B------:R-:W-:Y:S01]  /*16e60*/  ISETP.GT.AND P6, PT, R0.reuse, 0xc8, P6 ;  /* 0x000000c80000780c */ /* 0x040fe200037c4270 */
[----:B------:R-:W-:Y:S01]  /*16e70*/  FMUL R77, R77, UR14 ;  /* 0x0000000e4d4d7c20 */ /* 0x000fe20008400000 */
[----:B------:R-:W-:Y:S01]  /*16e80*/  ISETP.GT.AND P4, PT, R0, 0xc8, P4 ;  /* 0x000000c80000780c */ /* 0x000fe20002784270 */
[----:B------:R-:W-:-:S03]  /*16e90*/  FMUL R78, R78, UR14 ;  /* 0x0000000e4e4e7c20 */ /* 0x000fc60008400000 */
[----:B------:R-:W-:-:S05]  /*16ea0*/  F2FP.F16.F32.PACK_AB R77, RZ, R77 ;  /* 0x0000004dff4d723e */ /* 0x000fca00000000ff */
[----:B-1----:R-:W-:Y:S02]  /*16eb0*/  @P5 IMAD.MOV.U32 R2, RZ, RZ, R4 ;  /* 0x000000ffff025224 */ /* 0x002fe400078e0004 */
[----:B------:R-:W-:Y:S01]  /*16ec0*/  @P5 IMAD.MOV.U32 R3, RZ, RZ, R5 ;  /* 0x000000ffff035224 */ /* 0x000fe200078e0005 */
[----:B------:R-:W-:Y:S01]  /*16ed0*/  F2FP.F16.F32.PACK_AB R78, RZ, R78 ;  /* 0x0000004eff4e723e */ /* 0x000fe200000000ff */
[----:B------:R-:W-:-:S03]  /*16ee0*/  FMUL R79, R79, UR14 ;  /* 0x0000000e4f4f7c20 */ /* 0x000fc60008400000 */
[----:B------:R1:W-:Y:S01]  /*16ef0*/  @P5 STG.E.U16 desc[UR12][R2.64+0xd2], R77 ;  /* 0x0000d24d02005986 */ /* 0x0003e2000c10150c */
[----:B------:R-:W-:Y:S02]  /*16f00*/  ISETP.GT.AND P5, PT, R0, 0xc0, P2 ;  /* 0x000000c00000780c */ /* 0x000fe400017a4270 */
[----:B------:R-:W-:Y:S01]  /*16f10*/  F2FP.F16.F32.PACK_AB R79, RZ, R79 ;  /* 0x0000004fff4f723e */ /* 0x000fe200000000ff */
[----:B-1----:R-:W-:Y:S02]  /*16f20*/  @P6 IMAD.MOV.U32 R2, RZ, RZ, R14 ;  /* 0x000000ffff026224 */ /* 0x002fe400078e000e */
[----:B------:R-:W-:-:S05]  /*16f30*/  @P6 IMAD.MOV.U32 R3, RZ, RZ, R15 ;  /* 0x000000ffff036224 */ /* 0x000fca00078e000f */
[----:B------:R1:W-:Y:S01]  /*16f40*/  @P6 STG.E.U16 desc[UR12][R2.64+0xd0], R78 ;  /* 0x0000d04e02006986 */ /* 0x0003e2000c10150c */
[----:B------:R-:W-:Y:S01]  /*16f50*/  FMUL R80, R80, UR14 ;  /* 0x0000000e50507c20 */ /* 0x000fe20008400000 */
[----:B-1----:R-:W-:Y:S02]  /*16f60*/  @P4 IMAD.MOV.U32 R2, RZ, RZ, R14 ;  /* 0x000000ffff024224 */ /* 0x002fe400078e000e */
[----:B------:R-:W-:-:S05]  /*16f70*/  @P4 IMAD.MOV.U32 R3, RZ, RZ, R15 ;  /* 0x000000ffff034224 */ /* 0x000fca00078e000f */
[----:B------:R1:W-:Y:S01]  /*16f80*/  @P4 STG.E.U16 desc[UR12][R2.64+0xd2], R79 ;  /* 0x0000d24f02004986 */ /* 0x0003e2000c10150c */
[C---:B------:R-:W-:Y:S02]  /*16f90*/  ISETP.GT.AND P4, PT, R0.reuse, 0xc0, P3 ;  /* 0x000000c00000780c */ /* 0x040fe40001f84270 */
[C---:B------:R-:W-:Y:S01]  /*16fa0*/  ISETP.GT.AND P2, PT, R0.reuse, 0xc8, P2 ;  /* 0x000000c80000780c */ /* 0x040fe20001744270 */
[----:B------:R-:W-:Y:S01]  /*16fb0*/  FMUL R81, R81, UR14 ;  /* 0x0000000e51517c20 */ /* 0x000fe20008400000 */
[----:B------:R-:W-:Y:S02]  /*16fc0*/  F2FP.F16.F32.PACK_AB R80, RZ, R80 ;  /* 0x00000050ff50723e */ /* 0x000fe400000000ff */
[----:B------:R-:W-:Y:S01]  /*16fd0*/  ISETP.GT.AND P3, PT, R0, 0xc8, P3 ;  /* 0x000000c80000780c */ /* 0x000fe20001f64270 */
[----:B-1----:R-:W-:Y:S02]  /*16fe0*/  @P5 IMAD.MOV.U32 R2, RZ, RZ, R4 ;  /* 0x000000ffff025224 */ /* 0x002fe400078e0004 */
[----:B------:R-:W-:Y:S01]  /*16ff0*/  @P5 IMAD.MOV.U32 R3, RZ, RZ, R5 ;  /* 0x000000ffff035224 */ /* 0x000fe200078e0005 */
[----:B------:R-:W-:Y:S01]  /*17000*/  F2FP.F16.F32.PACK_AB R81, RZ, R81 ;  /* 0x00000051ff51723e */ /* 0x000fe200000000ff */
[----:B------:R-:W-:-:S03]  /*17010*/  FMUL R82, R82, UR14 ;  /* 0x0000000e52527c20 */ /* 0x000fc60008400000 */
[----:B------:R1:W-:Y:S01]  /*17020*/  @P5 STG.E.U16 desc[UR12][R2.64+0xe0], R80 ;  /* 0x0000e05002005986 */ /* 0x0003e2000c10150c */
[C---:B------:R-:W-:Y:S02]  /*17030*/  ISETP.GT.AND P6, PT, R0.reuse, 0xc0, P0 ;  /* 0x000000c00000780c */ /* 0x040fe400007c4270 */
[C---:B------:R-:W-:Y:S02]  /*17040*/  ISETP.GT.AND P5, PT, R0.reuse, 0xc0, P1 ;  /* 0x000000c00000780c */ /* 0x040fe40000fa4270 */
[----:B------:R-:W-:Y:S01]  /*17050*/  ISETP.GT.AND P0, PT, R0, 0xc8, P0 ;  /* 0x000000c80000780c */ /* 0x000fe20000704270 */
[----:B-1----:R-:W-:Y:S02]  /*17060*/  @P4 IMAD.MOV.U32 R2, RZ, RZ, R4 ;  /* 0x000000ffff024224 */ /* 0x002fe400078e0004 */
[----:B------:R-:W-:Y:S01]  /*17070*/  @P4 IMAD.MOV.U32 R3, RZ, RZ, R5 ;  /* 0x000000ffff034224 */ /* 0x000fe200078e0005 */
[----:B------:R-:W-:Y:S01]  /*17080*/  F2FP.F16.F32.PACK_AB R82, RZ, R82 ;  /* 0x00000052ff52723e */ /* 0x000fe200000000ff */
[----:B------:R-:W-:-:S03]  /*17090*/  FMUL R83, R83, UR14 ;  /* 0x0000000e53537c20 */ /* 0x000fc60008400000 */
[----:B------:R1:W-:Y:S01]  /*170a0*/  @P4 STG.E.U16 desc[UR12][R2.64+0xe2], R81 ;  /* 0x0000e25102004986 */ /* 0x0003e2000c10150c */
[----:B------:R-:W-:Y:S01]  /*170b0*/  FMUL R84, R84, UR14 ;  /* 0x0000000e54547c20 */ /* 0x000fe20008400000 */
[----:B------:R-:W-:Y:S01]  /*170c0*/  ISETP.GT.AND P1, PT, R0, 0xc8, P1 ;  /* 0x000000c80000780c */ /* 0x000fe20000f24270 */
[----:B------:R-:W-:Y:S01]  /*170d0*/  FMUL R85, R85, UR14 ;  /* 0x0000000e55557c20 */ /* 0x000fe20008400000 */
[----:B------:R-:W-:Y:S01]  /*170e0*/  F2FP.F16.F32.PACK_AB R83, RZ, R83 ;  /* 0x00000053ff53723e */ /* 0x000fe200000000ff */
[----:B------:R-:W-:Y:S01]  /*170f0*/  FMUL R86, R86, UR14 ;  /* 0x0000000e56567c20 */ /* 0x000fe20008400000 */
[----:B-1----:R-:W-:Y:S02]  /*17100*/  @P2 IMAD.MOV.U32 R2, RZ, RZ, R14 ;  /* 0x000000ffff022224 */ /* 0x002fe400078e000e */
[----:B------:R-:W-:-:S05]  /*17110*/  @P2 IMAD.MOV.U32 R3, RZ, RZ, R15 ;  /* 0x000000ffff032224 */ /* 0x000fca00078e000f */
[----:B------:R1:W-:Y:S01]  /*17120*/  @P2 STG.E.U16 desc[UR12][R2.64+0xe0], R82 ;  /* 0x0000e05202002986 */ /* 0x0003e2000c10150c */
[----:B------:R-:W-:Y:S01]  /*17130*/  F2FP.F16.F32.PACK_AB R84, RZ, R84 ;  /* 0x00000054ff54723e */ /* 0x000fe200000000ff */
[----:B------:R-:W-:Y:S01]  /*17140*/  @P5 IMAD.MOV.U32 R6, RZ, RZ, R4 ;  /* 0x000000ffff065224 */ /* 0x000fe200078e0004 */
[----:B------:R-:W-:Y:S01]  /*17150*/  F2FP.F16.F32.PACK_AB R85, RZ, R85 ;  /* 0x00000055ff55723e */ /* 0x000fe200000000ff */
[----:B------:R-:W-:Y:S01]  /*17160*/  @P5 IMAD.MOV.U32 R7, RZ, RZ, R5 ;  /* 0x000000ffff075224 */ /* 0x000fe200078e0005 */
[----:B------:R-:W-:Y:S01]  /*17170*/  F2FP.F16.F32.PACK_AB R86, RZ, R86 ;  /* 0x00000056ff56723e */ /* 0x000fe200000000ff */
[----:B-1----:R-:W-:Y:S02]  /*17180*/  @P3 IMAD.MOV.U32 R2, RZ, RZ, R14 ;  /* 0x000000ffff023224 */ /* 0x002fe400078e000e */
[----:B------:R-:W-:-:S05]  /*17190*/  @P3 IMAD.MOV.U32 R3, RZ, RZ, R15 ;  /* 0x000000ffff033224 */ /* 0x000fca00078e000f */
[----:B------:R1:W-:Y:S04]  /*171a0*/  @P3 STG.E.U16 desc[UR12][R2.64+0xe2], R83 ;  /* 0x0000e25302003986 */ /* 0x0003e8000c10150c */
[----:B------:R2:W-:Y:S04]  /*171b0*/  @P6 STG.E.U16 desc[UR12][R4.64+0xf0], R84 ;  /* 0x0000f05404006986 */ /* 0x0005e8000c10150c */
[----:B------:R2:W-:Y:S01]  /*171c0*/  @P5 STG.E.U16 desc[UR12][R6.64+0xf2], R85 ;  /* 0x0000f25506005986 */ /* 0x0005e2000c10150c */
[----:B-1----:R-:W-:Y:S02]  /*171d0*/  @P0 IMAD.MOV.U32 R2, RZ, RZ, R14 ;  /* 0x000000ffff020224 */ /* 0x002fe400078e000e */
[----:B------:R-:W-:-:S02]  /*171e0*/  @P0 IMAD.MOV.U32 R3, RZ, RZ, R15 ;  /* 0x000000ffff030224 */ /* 0x000fc400078e000f */
[----:B------:R-:W-:-:S03]  /*171f0*/  FMUL R87, R87, UR14 ;  /* 0x0000000e57577c20 */ /* 0x000fc60008400000 */
[----:B------:R2:W-:Y:S01]  /*17200*/  @P0 STG.E.U16 desc[UR12][R2.64+0xf0], R86 ;  /* 0x0000f05602000986 */ /* 0x0005e2000c10150c */
[----:B------:R-:W-:Y:S05]  /*17210*/  @!P1 EXIT ;  /* 0x000000000000994d */ /* 0x000fea0003800000 */
[----:B------:R-:W-:-:S05]  /*17220*/  F2FP.F16.F32.PACK_AB R87, RZ, R87 ;  /* 0x00000057ff57723e */ /* 0x000fca00000000ff */
[----:B------:R-:W-:Y:S01]  /*17230*/  STG.E.U16 desc[UR12][R14.64+0xf2], R87 ;  /* 0x0000f2570e007986 */ /* 0x000fe2000c10150c */
[----:B------:R-:W-:Y:S05]  /*17240*/  EXIT ;  /* 0x000000000000794d */ /* 0x000fea0003800000 */
.L_x_14:
[----:B------:R-:W-:-:S13]  /*17250*/  ISETP.NE.AND P0, PT, RZ, UR6, PT ;  /* 0x00000006ff007c0c */ /* 0x000fda000bf05270 */
[----:B------:R-:W-:Y:S05]  /*17260*/  @P0 EXIT ;  /* 0x000000000000094d */ /* 0x000fea0003800000 */
[----:B------:R-:W-:-:S13]  /*17270*/  ELECT P0, URZ, PT ;  /* 0x00000000003f782f */ /* 0x000fda0003800000 */
[----:B------:R-:W-:Y:S05]  /*17280*/  @!P0 BRA `(.L_x_531) ;  /* 0x0000000800988947 */ /* 0x000fea0003800000 */
[----:B------:R-:W-:-:S06]  /*17290*/  UISETP.GE.AND UP0, UPT, UR52, 0x1, UPT ;  /* 0x000000013400788c */ /* 0x000fcc000bf06270 */
[----:B------:R-:W-:-:S13]  /*172a0*/  PLOP3.LUT P0, PT, PT, PT, UP0, 0x80, 0x0 ;  /* 0x000000000000781c */ /* 0x000fda0003f0f008 */
[----:B------:R-:W-:Y:S05]  /*172b0*/  @!P0 BRA `(.L_x_531) ;  /* 0x00000008008c8947 */ /* 0x000fea0003800000 */
[----:B------:R-:W0:Y:S01]  /*172c0*/  S2R R12, SR_CgaCtaId ;  /* 0x00000000000c7919 */ /* 0x000e220000008800 */
[----:B------:R-:W1:Y:S01]  /*172d0*/  LDC.64 R2, c[0x0][0x4f8] ;  /* 0x00013e00ff027b82 */ /* 0x000e620000000a00 */
[----:B------:R-:W-:Y:S01]  /*172e0*/  ULDC.64 UR4, c[0x0][0x4c0] ;  /* 0x0001300000047ab9 */ /* 0x000fe20000000a00 */
[----:B------:R-:W-:Y:S01]  /*172f0*/  ULDC UR6, c[0x0][0x4c8] ;  /* 0x0001320000067ab9 */ /* 0x000fe20000000800 */
[----:B------:R-:W-:Y:S01]  /*17300*/  IMAD.U32 R6, RZ, RZ, UR5 ;  /* 0x00000005ff067e24 */ /* 0x000fe2000f8e00ff */
[----:B------:R-:W-:Y:S01]  /*17310*/  LOP3.LUT P0, RZ, R9, 0x1f, RZ, 0xc0, !PT ;  /* 0x0000001f09ff7812 */ /* 0x000fe2000780c0ff */
[----:B------:R-:W-:Y:S01]  /*17320*/  IMAD.U32 R11, RZ, RZ, UR6 ;  /* 0x00000006ff0b7e24 */ /* 0x000fe2000f8e00ff */
[C---:B------:R-:W-:Y:S01]  /*17330*/  ISETP.NE.AND P2, PT, R7.reuse, RZ, PT ;  /* 0x000000ff0700720c */ /* 0x040fe20003f45270 */
[----:B------:R-:W-:Y:S01]  /*17340*/  IMAD.U32 R13, RZ, RZ, UR44 ;  /* 0x0000002cff0d7e24 */ /* 0x000fe2000f8e00ff */
[----:B------:R-:W2:Y:S01]  /*17350*/  LDC R0, c[0x0][0x500] ;  /* 0x00014000ff007b82 */ /* 0x000ea20000000800 */
[----:B------:R-:W-:Y:S01]  /*17360*/  IMAD.U32 R5, RZ, RZ, UR4 ;  /* 0x00000004ff057e24 */ /* 0x000fe2000f8e00ff */
[----:B------:R-:W-:Y:S01]  /*17370*/  ISETP.NE.OR P0, PT, R7, RZ, !P0 ;  /* 0x000000ff0700720c */ /* 0x000fe20004705670 */
[----:B------:R-:W-:-:S02]  /*17380*/  IMAD.SHL.U32 R13, R13, 0x80, RZ ;  /* 0x000000800d0d7824 */ /* 0x000fc400078e00ff */
[----:B------:R-:W-:Y:S02]  /*17390*/  IMAD.MOV.U32 R18, RZ, RZ, RZ ;  /* 0x000000ffff127224 */ /* 0x000fe400078e00ff */
[----:B------:R-:W-:Y:S02]  /*173a0*/  VIADD R19, R13, 0x40 ;  /* 0x000000400d137836 */ /* 0x000fe40000000000 */
[----:B-1----:R-:W-:Y:S02]  /*173b0*/  IMAD R9, R6, UR46, R3 ;  /* 0x0000002e06097c24 */ /* 0x002fe4000f8e0203 */
[----:B------:R-:W-:Y:S02]  /*173c0*/  IMAD.U32 R3, RZ, RZ, UR15 ;  /* 0x0000000fff037e24 */ /* 0x000fe4000f8e00ff */
[----:B------:R-:W-:Y:S02]  /*173d0*/  IMAD R8, R5, UR45, R2 ;  /* 0x0000002d05087c24 */ /* 0x000fe4000f8e0202 */
[----:B------:R-:W-:Y:S01]  /*173e0*/  IMAD.MOV.U32 R5, RZ, RZ, RZ ;  /* 0x000000ffff057224 */ /* 0x000fe200078e00ff */
[----:B------:R-:W-:Y:S01]  /*173f0*/  LOP3.LUT R3, R3, 0x2, RZ, 0xfc, !PT ;  /* 0x0000000203037812 */ /* 0x000fe200078efcff */
[----:B--2---:R-:W-:-:S02]  /*17400*/  IMAD R10, R11, UR23, R0 ;  /* 0x000000170b0a7c24 */ /* 0x004fc4000f8e0200 */
[----:B0-----:R-:W-:Y:S02]  /*17410*/  IMAD.SHL.U32 R0, R12, 0x400, RZ ;  /* 0x000004000c007824 */ /* 0x001fe400078e00ff */
[----:B------:R-:W-:Y:S02]  /*17420*/  IMAD.SHL.U32 R11, R4, 0x100, RZ ;  /* 0x00000100040b7824 */ /* 0x000fe400078e00ff */
[----:B------:R-:W-:Y:S01]  /*17430*/  IMAD.MOV.U32 R4, RZ, RZ, 0x1 ;  /* 0x00000001ff047424 */ /* 0x000fe200078e00ff */
[----:B------:R-:W-:Y:S01]  /*17440*/  LOP3.LUT R0, R0, 0x400, RZ, 0xc0, !PT ;  /* 0x0000040000007812 */ /* 0x000fe200078ec0ff */
[----:B------:R-:W-:Y:S02]  /*17450*/  IMAD.U32 R6, RZ, RZ, UR47 ;  /* 0x0000002fff067e24 */ /* 0x000fe4000f8e00ff */
[----:B------:R-:W-:Y:S02]  /*17460*/  IMAD.SHL.U32 R2, R12, 0x10, RZ ;  /* 0x000000100c027824 */ /* 0x000fe400078e00ff */
[----:B------:R-:W-:-:S02]  /*17470*/  VIADD R15, R11, 0x40 ;  /* 0x000000400b0f7836 */ /* 0x000fc40000000000 */
[C---:B------:R-:W-:Y:S02]  /*17480*/  VIADD R16, R11.reuse, 0x80 ;  /* 0x000000800b107836 */ /* 0x040fe40000000000 */
[----:B------:R-:W-:-:S07]  /*17490*/  VIADD R17, R11, 0xc0 ;  /* 0x000000c00b117836 */ /* 0x000fce0000000000 */
.L_x_535:
[----:B------:R-:W0:Y:S01]  /*174a0*/  S2R R12, SR_CgaCtaId ;  /* 0x00000000000c7919 */ /* 0x000e220000008800 */
[----:B------:R-:W-:-:S04]  /*174b0*/  MOV R7, 0x400 ;  /* 0x0000040000077802 */ /* 0x000fc80000000f00 */
[----:B0-----:R-:W-:Y:S02]  /*174c0*/  LEA R14, R12, R7, 0x18 ;  /* 0x000000070c0e7211 */ /* 0x001fe400078ec0ff */
[----:B------:R-:W-:-:S03]  /*174d0*/  SHF.L.U32 R7, R4, 0x1f, RZ ;  /* 0x0000001f04077819 */ /* 0x000fc600000006ff */
[----:B------:R-:W-:-:S07]  /*174e0*/  IMAD R12, R5, 0x8, R14 ;  /* 0x00000008050c7824 */ /* 0x000fce00078e020e */
.L_x_532:
[----:B0-----:R0:W1:Y:S02]  /*174f0*/  SYNCS.PHASECHK.TRANS64.TRYWAIT P1, [R12+URZ+0x36048], R7 ;  /* 0x036048070c0075a7 */ /* 0x001064000802017f */
[----:B-1----:R-:W-:Y:S05]  /*17500*/  @!P1 NANOSLEEP.SYNCS 0x989680 ;  /* 0x009896800000995d */ /* 0x002fea0003900000 */
[----:B------:R-:W1:Y:S02]  /*17510*/  @!P1 SYNCS.PHASECHK.TRANS64 P1, [R12+URZ+0x36048], R7 ;  /* 0x036048070c0095a7 */ /* 0x000e64000802007f */
[----:B-1----:R-:W-:Y:S05]  /*17520*/  @!P1 BRA `(.L_x_532) ;  /* 0xfffffffc00f09947 */ /* 0x002fea000383ffff */
[----:B0-----:R-:W0:Y:S02]  /*17530*/  @!P2 LDC R7, c[0x0][0x580] ;  /* 0x00016000ff07ab82 */ /* 0x001e240000000800 */
[----:B0-----:R0:W-:Y:S02]  /*17540*/  @!P2 SYNCS.ARRIVE.TRANS64 RZ, [R12+URZ+0x36000], R7 ;  /* 0x036000070cffa9a7 */ /* 0x0011e4000800003f */
[----:B0-----:R-:W-:-:S04]  /*17550*/  PRMT R7, R3, 0x9910, RZ ;  /* 0x0000991003077816 */ /* 0x001fc800000000ff */
[----:B------:R-:W-:-:S13]  /*17560*/  ISETP.NE.AND P1, PT, R7, 0x2, PT ;  /* 0x000000020700780c */ /* 0x000fda0003f25270 */
[----:B------:R-:W-:Y:S05]  /*17570*/  @P1 BRA `(.L_x_533) ;  /* 0x0000000000041947 */ /* 0x000fea0003800000 */
[----:B------:R-:W-:Y:S01]  /*17580*/  BPT.TRAP 0x1 ;  /* 0x000000040000795c */ /* 0x000fe20000300000 */
.L_x_533:
[----:B------:R-:W-:Y:S05]  /*17590*/  @P0 BRA `(.L_x_534) ;  /* 0x0000000000040947 */ /* 0x000fea0003800000 */
[----:B------:R-:W-:Y:S01]  /*175a0*/  BPT.TRAP 0x1 ;  /* 0x000000040000795c */ /* 0x000fe20000300000 */
.L_x_534:
[----:B------:R-:W-:Y:S01]  /*175b0*/  R2UR UR35, R18 ;  /* 0x00000000122372ca */ /* 0x000fe200000e0000 */
[----:B------:R-:W-:Y:S01]  /*175c0*/  ULDC UR11, c[0x0][0x490] ;  /* 0x00012400000b7ab9 */ /* 0x000fe20000000800 */
[----:B------:R-:W-:Y:S01]  /*175d0*/  R2UR UR8, R2 ;  /* 0x00000000020872ca */ /* 0x000fe200000e0000 */
[----:B------:R-:W-:Y:S01]  /*175e0*/  UISETP.NE.AND UP0, UPT, UR11, 0x1, UPT ;  /* 0x000000010b00788c */ /* 0x000fe2000bf05270 */
[----:B------:R-:W-:Y:S01]  /*175f0*/  IMAD R7, R5, 0x1000, R0 ;  /* 0x0000100005077824 */ /* 0x000fe200078e0200 */
[----:B------:R-:W-:Y:S01]  /*17600*/  ULDC UR6, c[0x0][0x49c] ;  /* 0x0001270000067ab9 */ /* 0x000fe20000000800 */
[----:B------:R-:W-:Y:S01]  /*17610*/  R2UR UR33, R12 ;  /* 0x000000000c2172ca */ /* 0x000fe200000e0000 */
[----:B------:R-:W-:Y:S01]  /*17620*/  UISETP.NE.AND UP1, UPT, UR6, 0x1, UPT ;  /* 0x000000010600788c */ /* 0x000fe2000bf25270 */
[----:B------:R-:W-:Y:S01]  /*17630*/  IMAD R7, R7, 0x2, R14 ;  /* 0x0000000207077824 */ /* 0x000fe200078e020e */
[----:B------:R-:W-:Y:S01]  /*17640*/  R2UR UR32, R5 ;  /* 0x00000000052072ca */ /* 0x000fe200000e0000 */
[----:B------:R-:W-:Y:S01]  /*17650*/  IMAD.MOV.U32 R12, RZ, RZ, 0x3 ;  /* 0x00000003ff0c7424 */ /* 0x000fe200078e00ff */
[----:B------:R-:W-:Y:S01]  /*17660*/  ULDC.64 UR42, c[0x0][0x4d0] ;  /* 0x00013400002a7ab9 */ /* 0x000fe20000000a00 */
[----:B------:R-:W-:Y:S01]  /*17670*/  ULDC.64 UR40, c[0x0][0x4f0] ;  /* 0x00013c0000287ab9 */ /* 0x000fe20000000a00 */
[----:B------:R-:W-:Y:S01]  /*17680*/  USHF.L.U32 UR35, UR35, 0x5, URZ ;  /* 0x0000000523237899 */ /* 0x000fe2000800063f */
[----:B------:R-:W-:Y:S01]  /*17690*/  R2UR UR34, R11 ;  /* 0x000000000b2272ca */ /* 0x000fe200000e0000 */
[----:B------:R-:W-:Y:S01]  /*176a0*/  @UP0 ULDC UR12, c[0x0][0x494] ;  /* 0x00012500000c0ab9 */ /* 0x000fe20000000800 */
[----:B------:R-:W-:Y:S01]  /*176b0*/  @UP0 ULDC UR4, c[0x0][0x494] ;  /* 0x0001250000040ab9 */ /* 0x000fe20000000800 */
[----:B------:R-:W-:Y:S01]  /*176c0*/  ULOP3.LUT UR8, UR35, 0x10, UR8, 0xf8, !UPT ;  /* 0x0000001023087892 */ /* 0x000fe2000f8ef808 */
[C---:B------:R-:W-:Y:S01]  /*176d0*/  ISETP.GT.AND P3, PT, R6.reuse, 0x1, PT ;  /* 0x000000010600780c */ /* 0x040fe20003f64270 */
[----:B------:R-:W-:Y:S01]  /*176e0*/  @UP0 ULDC UR9, c[0x0][0x498] ;  /* 0x0001260000090ab9 */ /* 0x000fe20000000800 */
[----:B------:R-:W-:Y:S01]  /*176f0*/  @UP0 ULDC UR7, c[0x0][0x498] ;  /* 0x0001260000070ab9 */ /* 0x000fe20000000800 */
[----:B------:R-:W-:Y:S01]  /*17700*/  UIMAD.WIDE.U32 UR12, UR8, UR12, URZ ;  /* 0x0000000c080c72a5 */ /* 0x000fe2000f8e003f */
[----:B------:R-:W-:Y:S01]  /*17710*/  VIADD R5, R5, 0x1 ;  /* 0x0000000105057836 */ /* 0x000fe20000000000 */
[----:B------:R-:W-:Y:S01]  /*17720*/  UIMAD.WIDE.U32 UR4, UR8, UR4, URZ ;  /* 0x00000004080472a5 */ /* 0x000fe2000f8e003f */
[----:B------:R-:W-:Y:S01]  /*17730*/  VIADD R6, R6, 0xffffffff ;  /* 0xffffffff06067836 */ /* 0x000fe20000000000 */
[----:B------:R-:W-:Y:S01]  /*17740*/  UMOV UR18, UR8 ;  /* 0x0000000800127c82 */ /* 0x000fe20008000000 */
[----:B------:R-:W-:Y:S01]  /*17750*/  @UP0 USHF.R.U32.HI UR18, URZ, UR9, UR13 ;  /* 0x000000093f120299 */ /* 0x000fe2000801160d */
[C---:B------:R-:W-:Y:S01]  /*17760*/  ISETP.NE.AND P1, PT, R5.reuse, 0x9, PT ;  /* 0x000000090500780c */ /* 0x040fe20003f25270 */
[----:B------:R-:W-:Y:S01]  /*17770*/  UMOV UR10, UR8 ;  /* 0x00000008000a7c82 */ /* 0x000fe20008000000 */
[----:B------:R-:W-:Y:S01]  /*17780*/  @UP1 ULDC.64 UR24, c[0x0][0x4a0] ;  /* 0x0001280000181ab9 */ /* 0x000fe20000000a00 */
[----:B------:R-:W-:Y:S01]  /*17790*/  @UP0 USHF.R.U32.HI UR10, URZ, UR7, UR5 ;  /* 0x000000073f0a0299 */ /* 0x000fe20008011605 */
[----:B------:R-:W-:Y:S01]  /*177a0*/  R2UR UR4, R14 ;  /* 0x000000000e0472ca */ /* 0x000fe200000e0000 */
[----:B------:R-:W-:Y:S01]  /*177b0*/  UIMAD.WIDE.U32 UR16, UR18, UR24, URZ ;  /* 0x00000018121072a5 */ /* 0x000fe2000f8e003f */
[----:B------:R-:W-:Y:S01]  /*177c0*/  VIADD R18, R18, 0x1 ;  /* 0x0000000112127836 */ /* 0x000fe20000000000 */
[----:B------:R-:W-:Y:S01]  /*177d0*/  @UP1 ULDC.64 UR20, c[0x0][0x4a0] ;  /* 0x0001280000141ab9 */ /* 0x000fe20000000a00 */
[----:B------:R-:W-:Y:S01]  /*177e0*/  UMOV UR9, UR18 ;  /* 0x0000001200097c82 */ /* 0x000fe20008000000 */
[----:B------:R-:W-:Y:S01]  /*177f0*/  UIMAD.WIDE.U32 UR12, UR10, UR20, URZ ;  /* 0x000000140a0c72a5 */ /* 0x000fe2000f8e003f */
[----:B------:R-:W-:Y:S01]  /*17800*/  SEL R5, R5, RZ, P1 ;  /* 0x000000ff05057207 */ /* 0x000fe20000800000 */
[----:B------:R-:W-:Y:S01]  /*17810*/  UMOV UR5, UR10 ;  /* 0x0000000a00057c82 */ /* 0x000fe20008000000 */
[----:B------:R-:W-:-:S02]  /*17820*/  @UP1 USHF.R.U32.HI UR9, URZ, UR25, UR17 ;  /* 0x000000193f091299 */ /* 0x000fc40008011611 */
[----:B------:R-:W-:Y:S01]  /*17830*/  @UP1 USHF.R.U32.HI UR5, URZ, UR21, UR13 ;  /* 0x000000153f051299 */ /* 0x000fe2000801160d */
[----:B------:R-:W-:Y:S01]  /*17840*/  R2UR UR21, R7 ;  /* 0x00000000071572ca */ /* 0x000fe200000e0000 */
[----:B------:R-:W-:Y:S01]  /*17850*/  ULDC UR17, c[0x0][0x4a8] ;  /* 0x00012a0000117ab9 */ /* 0x000fe20000000800 */
[----:B------:R-:W-:Y:S01]  /*17860*/  IMAD.U32 R7, R9, 0x20, R8 ;  /* 0x0000002009077824 */ /* 0x000fe200078e0008 */
[----:B------:R-:W-:Y:S02]  /*17870*/  UISETP.NE.AND UP0, UPT, UR17, 0x1, UPT ;  /* 0x000000011100788c */ /* 0x000fe4000bf05270 */
[----:B------:R-:W-:Y:S01]  /*17880*/  UIADD3 UR19, -UR10, URZ, URZ ;  /* 0x0000003f0a137290 */ /* 0x000fe2000fffe13f */
[----:B------:R-:W-:Y:S01]  /*17890*/  IMAD.U32 R7, R10, 0x400, R7 ;  /* 0x000004000a077824 */ /* 0x000fe200078e0007 */
[----:B------:R-:W-:Y:S02]  /*178a0*/  UIADD3 UR14, -UR18, URZ, URZ ;  /* 0x0000003f120e7290 */ /* 0x000fe4000fffe13f */
[----:B------:R-:W-:-:S02]  /*178b0*/  UIMAD UR19, UR11, UR19, UR8 ;  /* 0x000000130b1372a4 */ /* 0x000fc4000f8e0208 */
[----:B------:R-:W-:Y:S01]  /*178c0*/  UIMAD UR11, UR11, UR14, UR8 ;  /* 0x0000000e0b0b72a4 */ /* 0x000fe2000f8e0208 */
[----:B------:R-:W-:Y:S01]  /*178d0*/  R2UR UR50, R7 ;  /* 0x00000000073272ca */ /* 0x000fe200000e0000 */
[----:B------:R-:W-:Y:S01]  /*178e0*/  ULDC UR12, c[0x0][0x4cc] ;  /* 0x00013300000c7ab9 */ /* 0x000fe20000000800 */
[----:B------:R-:W-:Y:S01]  /*178f0*/  ULDC UR13, c[0x0][0x4ec] ;  /* 0x00013b00000d7ab9 */ /* 0x000fe20000000800 */
[----:B------:R-:W-:Y:S01]  /*17900*/  @UP0 ULDC UR20, c[0x0][0x4ac] ;  /* 0x00012b0000140ab9 */ /* 0x000fe20000000800 */
[----:B------:R-:W-:Y:S01]  /*17910*/  @UP0 ULDC UR22, c[0x0][0x4ac] ;  /* 0x00012b0000160ab9 */ /* 0x000fe20000000800 */
[----:B------:R-:W-:Y:S01]  /*17920*/  UIADD3 UR16, UR21, 0x24000, URZ ;  /* 0x0002400015107890 */ /* 0x000fe2000fffe03f */
[----:B------:R-:W-:Y:S01]  /*17930*/  PRMT R7, R12, 0x7610, R7 ;  /* 0x000076100c077816 */ /* 0x000fe20000000007 */
[----:B------:R-:W-:Y:S02]  /*17940*/  UIADD3 UR8, UR21, 0x25000, URZ ;  /* 0x0002500015087890 */ /* 0x000fe4000fffe03f */
[----:B------:R-:W-:Y:S01]  /*17950*/  UIADD3 UR30, -UR5, URZ, URZ ;  /* 0x0000003f051e7290 */ /* 0x000fe2000fffe13f */
[----:B------:R-:W-:Y:S01]  /*17960*/  R2UR UR51, R7 ;  /* 0x00000000073372ca */ /* 0x000fe200000e0000 */
[----:B------:R-:W-:Y:S01]  /*17970*/  UIMAD UR19, UR19, UR12, UR13 ;  /* 0x0000000c131372a4 */ /* 0x000fe2000f8e020d */
[----:B------:R-:W-:Y:S01]  /*17980*/  SEL R7, RZ, 0x1, P1 ;  /* 0x00000001ff077807 */ /* 0x000fe20000800000 */
[----:B------:R-:W-:-:S02]  /*17990*/  UIMAD UR11, UR11, UR12, UR13 ;  /* 0x0000000c0b0b72a4 */ /* 0x000fc4000f8e020d */
[----:B------:R-:W-:Y:S01]  /*179a0*/  UIMAD.WIDE.U32 UR20, UR5, UR20, URZ ;  /* 0x00000014051472a5 */ /* 0x000fe2000f8e003f */
[----:B------:R-:W-:Y:S01]  /*179b0*/  LOP3.LUT R4, R4, R7, RZ, 0x3c, !PT ;  /* 0x0000000704047212 */ /* 0x000fe200078e3cff */
[----:B------:R-:W-:Y:S02]  /*179c0*/  UIADD3 UR54, -UR9, URZ, URZ ;  /* 0x0000003f09367290 */ /* 0x000fe4000fffe13f */
[----:B------:R-:W-:Y:S01]  /*179d0*/  UIMAD.WIDE.U32 UR12, UR9, UR22, URZ ;  /* 0x00000016090c72a5 */ /* 0x000fe2000f8e003f */
[----:B------:R-:W-:Y:S01]  /*179e0*/  @UP0 ULDC UR53, c[0x0][0x4b0] ;  /* 0x00012c0000350ab9 */ /* 0x000fe20000000800 */
[----:B------:R-:W-:Y:S01]  /*179f0*/  @UP0 ULDC UR26, c[0x0][0x4b0] ;  /* 0x00012c00001a0ab9 */ /* 0x000fe20000000800 */
[----:B------:R-:W-:Y:S01]  /*17a00*/  UMOV UR22, UR5 ;  /* 0x0000000500167c82 */ /* 0x000fe20008000000 */
[----:B------:R-:W-:Y:S01]  /*17a10*/  UIMAD UR10, UR6, UR30, UR10 ;  /* 0x0000001e060a72a4 */ /* 0x000fe2000f8e020a */
[----:B------:R-:W-:Y:S01]  /*17a20*/  R2UR UR30, R15 ;  /* 0x000000000f1e72ca */ /* 0x000fe200000e0000 */
[----:B------:R-:W-:Y:S01]  /*17a30*/  UMOV UR14, UR9 ;  /* 0x00000009000e7c82 */ /* 0x000fe20008000000 */
[----:B------:R-:W-:Y:S01]  /*17a40*/  UIMAD UR6, UR6, UR54, UR18 ;  /* 0x00000036060672a4 */ /* 0x000fe2000f8e0212 */
[----:B------:R-:W-:Y:S01]  /*17a50*/  R2UR UR18, R13 ;  /* 0x000000000d1272ca */ /* 0x000fe200000e0000 */
[----:B------:R-:W-:-:S02]  /*17a60*/  @UP0 USHF.R.U32.HI UR22, URZ, UR53, UR21 ;  /* 0x000000353f160299 */ /* 0x000fc40008011615 */
[----:B------:R-:W-:Y:S01]  /*17a70*/  @UP0 USHF.R.U32.HI UR14, URZ, UR26, UR13 ;  /* 0x0000001a3f0e0299 */ /* 0x000fe2000801160d */
[----:B------:R-:W-:Y:S01]  /*17a80*/  R2UR UR26, R16 ;  /* 0x00000000101a72ca */ /* 0x000fe200000e0000 */
[----:B------:R-:W-:Y:S01]  /*17a90*/  ULDC.64 UR24, c[0x0][0x198] ;  /* 0x0000660000187ab9 */ /* 0x000fe20000000a00 */
[----:B------:R-:W-:Y:S02]  /*17aa0*/  UIADD3 UR21, -UR22, URZ, URZ ;  /* 0x0000003f16157290 */ /* 0x000fe4000fffe13f */
[----:B------:R-:W-:Y:S02]  /*17ab0*/  UIADD3 UR36, UP1, UR24, 0xf0, URZ ;  /* 0x000000f018247890 */ /* 0x000fe4000ff3e03f */
[----:B------:R-:W-:Y:S02]  /*17ac0*/  ULEA UR32, UR32, UR4, 0xe ;  /* 0x0000000420207291 */ /* 0x000fe4000f8e703f */
[----:B------:R-:W-:Y:S02]  /*17ad0*/  UIADD3 UR13, -UR14, URZ, URZ ;  /* 0x0000003f0e0d7290 */ /* 0x000fe4000fffe13f */
[----:B------:R-:W-:Y:S01]  /*17ae0*/  UIMAD UR12, UR6, UR42, UR40 ;  /* 0x0000002a060c72a4 */ /* 0x000fe2000f8e0228 */
[----:B------:R-:W-:Y:S01]  /*17af0*/  R2UR UR6, R17 ;  /* 0x00000000110672ca */ /* 0x000fe200000e0000 */
[----:B------:R-:W-:-:S02]  /*17b00*/  UIADD3 UR48, UP2, UR24, 0x1f0, URZ ;  /* 0x000001f018307890 */ /* 0x000fc4000ff5e03f */
[----:B------:R-:W-:Y:S02]  /*17b10*/  UIADD3 UR33, UR33, 0x36000, URZ ;  /* 0x0003600021217890 */ /* 0x000fe4000fffe03f */
[----:B------:R-:W-:Y:S02]  /*17b20*/  UIADD3.X UR37, URZ, UR25, URZ, UP1, !UPT ;  /* 0x000000193f257290 */ /* 0x000fe40008ffe43f */
[----:B------:R-:W-:Y:S01]  /*17b30*/  UIMAD UR20, UR10, UR42, UR40 ;  /* 0x0000002a0a1472a4 */ /* 0x000fe2000f8e0228 */
[----:B------:R-:W-:Y:S01]  /*17b40*/  R2UR UR10, R19 ;  /* 0x00000000130a72ca */ /* 0x000fe200000e0000 */
[----:B------:R-:W-:Y:S02]  /*17b50*/  UIMAD UR21, UR17, UR21, UR5 ;  /* 0x00000015111572a4 */ /* 0x000fe4000f8e0205 */
[----:B------:R-:W-:Y:S02]  /*17b60*/  UIADD3 UR28, UR32, 0x1000, URZ ;  /* 0x00001000201c7890 */ /* 0x000fe4000fffe03f */
[----:B------:R-:W-:-:S02]  /*17b70*/  UIMAD UR13, UR17, UR13, UR9 ;  /* 0x0000000d110d72a4 */ /* 0x000fc4000f8e0209 */
[----:B------:R-:W-:Y:S02]  /*17b80*/  UIADD3 UR24, UR32, 0x2000, URZ ;  /* 0x0000200020187890 */ /* 0x000fe4000fffe03f */
[----:B------:R-:W-:Y:S02]  /*17b90*/  UIADD3 UR4, UR32, 0x3000, URZ ;  /* 0x0000300020047890 */ /* 0x000fe4000fffe03f */
[----:B------:R-:W-:Y:S02]  /*17ba0*/  UIADD3.X UR49, URZ, UR25, URZ, UP2, !UPT ;  /* 0x000000193f317290 */ /* 0x000fe400097fe43f */
[----:B------:R-:W-:Y:S02]  /*17bb0*/  UIMAD UR21, UR21, UR43, UR41 ;  /* 0x0000002b151572a4 */ /* 0x000fe4000f8e0229 */
[----:B------:R-:W-:Y:S02]  /*17bc0*/  UPRMT UR50, UR50, 0x5410, UR51 ;  /* 0x0000541032327896 */ /* 0x000fe40008000033 */
[----:B------:R-:W-:Y:S01]  /*17bd0*/  UIMAD UR13, UR13, UR43, UR41 ;  /* 0x0000002b0d0d72a4 */ /* 0x000fe2000f8e0229 */
[----:B------:R-:W-:Y:S01]  /*17be0*/  UMOV UR38, 0x0 ;  /* 0x0000000000267882 */ /* 0x000fe20000000000 */
[----:B------:R-:W-:Y:S01]  /*17bf0*/  UMOV UR39, 0x10000000 ;  /* 0x1000000000277882 */ /* 0x000fe20000000000 */
[----:B------:R-:W-:Y:S01]  /*17c00*/  UMOV UR29, UR33 ;  /* 0x00000021001d7c82 */ /* 0x000fe20008000000 */
[----:B------:R-:W-:Y:S01]  /*17c10*/  UMOV UR31, UR35 ;  /* 0x00000023001f7c82 */ /* 0x000fe20008000000 */
[----:B------:R-:W-:Y:S01]  /*17c20*/  UMOV UR25, UR33 ;  /* 0x0000002100197c82 */ /* 0x000fe20008000000 */
[----:B------:R-:W-:Y:S01]  /*17c30*/  UMOV UR27, UR35 ;  /* 0x00000023001b7c82 */ /* 0x000fe20008000000 */
[----:B------:R0:W-:Y:S01]  /*17c40*/  UTMALDG.2D [UR32], [UR36], desc[UR38] ;  /* 0x00002620240075b4 */ /* 0x0001e20008009000 */
[----:B------:R-:W-:Y:S01]  /*17c50*/  UMOV UR7, UR35 ;  /* 0x0000002300077c82 */ /* 0x000fe20008000000 */
[----:B------:R-:W-:Y:S01]  /*17c60*/  UMOV UR5, UR33 ;  /* 0x0000002100057c82 */ /* 0x000fe20008000000 */
[----:B------:R-:W-:Y:S01]  /*17c70*/  UMOV UR17, UR33 ;  /* 0x0000002100117c82 */ /* 0x000fe20008000000 */
[----:B------:R-:W-:Y:S01]  /*17c80*/  UMOV UR9, UR33 ;  /* 0x0000002100097c82 */ /* 0x000fe20008000000 */
[----:B------:R0:W-:Y:S01]  /*17c90*/  UTMALDG.2D [UR28], [UR36], desc[UR38] ;  /* 0x0000261c240075b4 */ /* 0x0001e20008009000 */
[----:B------:R0:W-:Y:S01]  /*17ca0*/  UTMALDG.2D [UR24], [UR36], desc[UR38] ;  /* 0x00002618240075b4 */ /* 0x0001e20008009000 */
[----:B------:R0:W-:Y:S01]  /*17cb0*/  UTMALDG.2D [UR4], [UR36], desc[UR38] ;  /* 0x00002604240075b4 */ /* 0x0001e20008009000 */
[----:B------:R0:W-:Y:S01]  /*17cc0*/  UTMALDG.5D.IM2COL.MULTICAST [UR16], [UR48], UR50 ;  /* 0x00000010300073b4 */ /* 0x0001e20008060832 */
[----:B------:R0:W-:Y:S02]  /*17cd0*/  UTMALDG.5D.IM2COL.MULTICAST [UR8], [UR48], UR50 ;  /* 0x00000008300073b4 */ /* 0x0001e40008060832 */
[----:B0-----:R-:W-:Y:S05]  /*17ce0*/  @P3 BRA `(.L_x_535) ;  /* 0xfffffff400ec3947 */ /* 0x001fea000383ffff */
.L_x_531:
[----:B------:R-:W-:Y:S01]  /*17cf0*/  UISETP.GE.U32.AND UP1, UPT, UR47, 0x9, UPT ;  /* 0x000000092f00788c */ /* 0x000fe2000bf26070 */
[----:B------:R-:W-:-:S05]  /*17d00*/  IMAD.MOV.U32 R0, RZ, RZ, 0x1 ;  /* 0x00000001ff007424 */ /* 0x000fca00078e00ff */
[----:B------:R-:W-:-:S05]  /*17d10*/  PLOP3.LUT P0, PT, PT, PT, UP1, 0x80, 0x0 ;  /* 0x000000000000781c */ /* 0x000fca0003f0f018 */
[----:B------:R-:W-:-:S04]  /*17d20*/  @UP1 UIMAD.WIDE.U32 UR4, UR47, 0x38e38e39, URZ ;  /* 0x38e38e392f0418a5 */ /* 0x000fc8000f8e003f */
[----:B------:R-:W-:-:S04]  /*17d30*/  @UP1 USHF.R.U32.HI UR4, URZ, 0x1, UR5 ;  /* 0x000000013f041899 */ /* 0x000fc80008011605 */
[----:B------:R-:W-:-:S04]  /*17d40*/  @UP1 ULOP3.LUT UR4, UR4, 0x1, URZ, 0xc0, !UPT ;  /* 0x0000000104041892 */ /* 0x000fc8000f8ec03f */
[----:B------:R-:W-:-:S04]  /*17d50*/  @UP1 UISETP.NE.U32.AND UP0, UPT, UR4, 0x1, UPT ;  /* 0x000000010400188c */ /* 0x000fc8000bf05070 */
[----:B------:R-:W-:-:S04]  /*17d60*/  @UP1 UISETP.NE.U32.AND.EX UP0, UPT, URZ, URZ, UPT, UP0 ;  /* 0x0000003f3f00128c */ /* 0x000fc8000bf05100 */
[----:B------:R-:W-:-:S06]  /*17d70*/  @UP1 USEL UR4, URZ, 0x1, !UP0 ;  /* 0x000000013f041887 */ /* 0x000fcc000c000000 */
[----:B------:R-:W-:Y:S01]  /*17d80*/  @P0 IMAD.U32 R0, RZ, RZ, UR4 ;  /* 0x00000004ff000e24 */ /* 0x000fe2000f8e00ff */
[----:B------:R-:W-:Y:S05]  /*17d90*/  WARPSYNC.ALL ;  /* 0x0000000000007948 */ /* 0x000fea0003800000 */
[----:B------:R-:W-:-:S13]  /*17da0*/  ELECT P0, URZ, PT ;  /* 0x00000000003f782f */ /* 0x000fda0003800000 */
[----:B------:R-:W-:Y:S05]  /*17db0*/  @!P0 EXIT ;  /* 0x000000000000894d */ /* 0x000fea0003800000 */
[----:B------:R-:W-:-:S04]  /*17dc0*/  ULOP3.LUT UR15, UR15, 0x2, URZ, 0xfc, !UPT ;  /* 0x000000020f0f7892 */ /* 0x000fc8000f8efc3f */
[----:B------:R-:W-:-:S06]  /*17dd0*/  UISETP.NE.AND UP0, UPT, UR15, 0x3, UPT ;  /* 0x000000030f00788c */ /* 0x000fcc000bf05270 */
[----:B------:R-:W-:-:S13]  /*17de0*/  PLOP3.LUT P0, PT, PT, PT, UP0, 0x80, 0x0 ;  /* 0x000000000000781c */ /* 0x000fda0003f0f008 */
[----:B------:R-:W-:Y:S05]  /*17df0*/  @!P0 BRA `(.L_x_536) ;  /* 0x0000000000048947 */ /* 0x000fea0003800000 */
[----:B------:R-:W-:Y:S01]  /*17e00*/  BPT.TRAP 0x1 ;  /* 0x000000040000795c */ /* 0x000fe20000300000 */
.L_x_536:
[----:B------:R-:W0:Y:S01]  /*17e10*/  S2UR UR7, SR_CgaCtaId ;  /* 0x00000000000779c3 */ /* 0x000e220000008800 */
[----:B------:R-:W-:Y:S01]  /*17e20*/  UIMAD.WIDE.U32 UR4, UR47, 0x38e38e39, URZ ;  /* 0x38e38e392f0478a5 */ /* 0x000fe2000f8e003f */
[----:B------:R-:W-:Y:S01]  /*17e30*/  SHF.L.U32 R2, R0, 0x1f, RZ ;  /* 0x0000001f00027819 */ /* 0x000fe200000006ff */
[----:B------:R-:W-:Y:S02]  /*17e40*/  UMOV UR6, 0x400 ;  /* 0x0000040000067882 */ /* 0x000fe40000000000 */
[----:B------:R-:W-:-:S04]  /*17e50*/  USHF.R.U32.HI UR4, URZ, 0x1, UR5 ;  /* 0x000000013f047899 */ /* 0x000fc80008011605 */
[----:B------:R-:W-:Y:S02]  /*17e60*/  UIMAD UR47, UR4, -0x9, UR47 ;  /* 0xfffffff7042f78a4 */ /* 0x000fe4000f8e022f */
[----:B0-----:R-:W-:-:S04]  /*17e70*/  ULEA UR6, UR7, UR6, 0x18 ;  /* 0x0000000607067291 */ /* 0x001fc8000f8ec03f */
[----:B------:R-:W-:-:S04]  /*17e80*/  UIADD3 UR4, UR6, 0x36048, URZ ;  /* 0x0003604806047890 */ /* 0x000fc8000fffe03f */
[----:B------:R-:W-:-:S12]  /*17e90*/  ULEA UR5, UR47, UR4, 0x3 ;  /* 0x000000042f057291 */ /* 0x000fd8000f8e183f */
.L_x_537:
[----:B0-----:R-:W-:-:S04]  /*17ea0*/  IMAD.U32 R3, RZ, RZ, UR5 ;  /* 0x00000005ff037e24 */ /* 0x001fc8000f8e00ff */
[----:B------:R0:W1:Y:S03]  /*17eb0*/  SYNCS.PHASECHK.TRANS64.TRYWAIT P0, [R3+URZ], R2 ;  /* 0x00000002030075a7 */ /* 0x000066000800017f */
[----:B-1----:R-:W-:Y:S05]  /*17ec0*/  @!P0 NANOSLEEP.SYNCS 0x989680 ;  /* 0x009896800000895d */ /* 0x002fea0003900000 */
[----:B------:R-:W1:Y:S02]  /*17ed0*/  @!P0 SYNCS.PHASECHK.TRANS64 P0, [R3+URZ], R2 ;  /* 0x00000002030085a7 */ /* 0x000e64000800007f */
[----:B-1----:R-:W-:Y:S05]  /*17ee0*/  @!P0 BRA `(.L_x_537) ;  /* 0xfffffffc00ec8947 */ /* 0x002fea000383ffff */
[----:B------:R-:W-:-:S04]  /*17ef0*/  UIADD3 UR47, UR47, 0x1, URZ ;  /* 0x000000012f2f7890 */ /* 0x000fc8000fffe03f */
[----:B------:R-:W-:-:S04]  /*17f00*/  UISETP.NE.AND UP0, UPT, UR47, 0x9, UPT ;  /* 0x000000092f00788c */ /* 0x000fc8000bf05270 */
[----:B------:R-:W-:Y:S02]  /*17f10*/  USEL UR5, URZ, 0x1, UP0 ;  /* 0x000000013f057887 */ /* 0x000fe40008000000 */
[----:B------:R-:W-:-:S04]  /*17f20*/  USEL UR47, UR47, URZ, UP0 ;  /* 0x0000003f2f2f7287 */ /* 0x000fc80008000000 */
[----:B0-----:R-:W-:Y:S01]  /*17f30*/  LOP3.LUT R2, R0, UR5, RZ, 0x3c, !PT ;  /* 0x0000000500027c12 */ /* 0x001fe2000f8e3cff */
[----:B------:R-:W-:-:S03]  /*17f40*/  ULEA UR6, UR47, UR4, 0x3 ;  /* 0x000000042f067291 */ /* 0x000fc6000f8e183f */
[----:B------:R-:W-:-:S09]  /*17f50*/  SHF.L.U32 R0, R2, 0x1f, RZ ;  /* 0x0000001f02007819 */ /* 0x000fd200000006ff */
.L_x_538:
        /* <DEDUP_REMOVED lines=9> */
[----:B------:R-:W-:Y:S01]  /*17ff0*/  LOP3.LUT R2, R2, UR5, RZ, 0x3c, !PT ;  /* 0x0000000502027c12 */ /* 0x000fe2000f8e3cff */
[----:B------:R-:W-:-:S03]  /*18000*/  ULEA UR6, UR47, UR4, 0x3 ;  /* 0x000000042f067291 */ /* 0x000fc6000f8e183f */
[----:B0-----:R-:W-:-:S09]  /*18010*/  SHF.L.U32 R0, R2, 0x1f, RZ ;  /* 0x0000001f02007819 */ /* 0x001fd200000006ff */
.L_x_539:
        /* <DEDUP_REMOVED lines=12> */
.L_x_540:
        /* <DEDUP_REMOVED lines=12> */
.L_x_541:
        /* <DEDUP_REMOVED lines=12> */
.L_x_542:
        /* <DEDUP_REMOVED lines=12> */
.L_x_543:
        /* <DEDUP_REMOVED lines=12> */
.L_x_544:
        /* <DEDUP_REMOVED lines=12> */
.L_x_545:
[----:B0-----:R-:W-:-:S04]  /*184a0*/  IMAD.U32 R3, RZ, RZ, UR47 ;  /* 0x0000002fff037e24 */ /* 0x001fc8000f8e00ff */
[----:B------:R0:W1:Y:S03]  /*184b0*/  SYNCS.PHASECHK.TRANS64.TRYWAIT P0, [R3+URZ], R0 ;  /* 0x00000000030075a7 */ /* 0x000066000800017f */
[----:B-1----:R-:W-:Y:S05]  /*184c0*/  @!P0 NANOSLEEP.SYNCS 0x989680 ;  /* 0x009896800000895d */ /* 0x002fea0003900000 */
[----:B------:R-:W1:Y:S02]  /*184d0*/  @!P0 SYNCS.PHASECHK.TRANS64 P0, [R3+URZ], R0 ;  /* 0x00000000030085a7 */ /* 0x000e64000800007f */
[----:B-1----:R-:W-:Y:S05]  /*184e0*/  @P0 EXIT ;  /* 0x000000000000094d */ /* 0x002fea0003800000 */
[----:B------:R-:W-:Y:S05]  /*184f0*/  BRA `(.L_x_545) ;  /* 0xfffffffc00e87947 */ /* 0x000fea000383ffff */
.L_x_546:
[----:B------:R-:W-:-:S00]  /*18500*/  BRA `(.L_x_546) ;  /* 0xfffffffc00fc7947 */ /* 0x000fc0000383ffff */
[----:B------:R-:W-:-:S00]  /*18510*/  NOP ;  /* 0x0000000000007918 */ /* 0x000fc00000000000 */
        /* <DEDUP_REMOVED lines=14> */
.L_x_547:


//--------------------- .nv.shared._ZN7cutlass13device_kernelINS_4conv6kernel13ConvUniversalINS1_16ConvProblemShapeILNS1_8OperatorE2ELi3EEENS1_10collective14CollectiveConvINS1_46MainloopSm90TmaGmmaWarpSpecializedImplicitGemmILS5_2ELi9ELi3EN4cute5tupleIJNSA_1CILi2EEENSC_ILi1EEESE_EEENS1_36KernelImplicitTmaWarpSpecializedSm90ELi1EEENSB_IJNSC_ILi256EEENSB_IJNSC_ILi128EEEEEENSB_IJNSC_ILi32EEEEEEEEENS_6half_tESO_NSA_8TiledMMAINSA_8MMA_AtomIJNSA_4SM904GMMA26MMA_64x128x16_F32F16F16_SSILNSS_5MajorE1ELSU_1ELNSS_7ScaleInE1ELSV_1EEEEEENSA_6LayoutINSB_IJSE_SE_SE_EEENSB_IJNSC_ILi0EEES10_S10_EEEEENSB_IJNSA_10UnderscoreES13_S13_EEEEENS7_6detail26Sm90ImplicitGemmTileTraitsINSA_13SM90_TMA_LOADENSA_14ComposedLayoutINSA_7SwizzleILi3ELi4ELi3EEENSA_18smem_ptr_flag_bitsILi16EEENSY_INSB_IJNSB_IJNSC_ILi64EEENSC_ILi4EEEEEENSB_IJNSC_ILi8EEES1F_EEENSB_IJSE_NSC_ILi9EEEEEEEEENSB_IJNSB_IJSE_NSC_ILi2048EEEEEENSB_IJS1E_NSC_ILi512EEEEEENSB_IJS10_NSC_ILi8192EEEEEEEEEEEEEvEENS17_INSA_30SM90_TMA_LOAD_IM2COL_MULTICASTENS19_IS1B_S1D_NSY_INSB_IJNSB_IJS1E_SD_EEES1I_S1K_EEENSB_IJS1N_S1P_NSB_IJS10_NSC_ILi4096EEEEEEEEEEEEEvEEEENS_8epilogue10collective6detail29Sm90TmaWarpSpecializedAdapterINS27_15DefaultEpilogueISO_NSB_IJlNSB_IJSE_lllEEES10_EEES2C_NS26_6thread17LinearCombinationISO_Li1EffLNS2D_9ScaleType4KindE0ELNS_15FloatRoundStyleE2ESO_EENS_4gemm15EpilogueDefaultEEEEEvvEEEEvNT_6ParamsE --------------------------
	.section	.nv.shared._ZN7cutlass13device_kernelINS_4conv6kernel13ConvUniversalINS1_16ConvProblemShapeILNS1_8OperatorE2ELi3EEENS1_10collective14CollectiveConvINS1_46MainloopSm90TmaGmmaWarpSpecializedImplicitGemmILS5_2ELi9ELi3EN4cute5tupleIJNSA_1CILi2EEENSC_ILi1EEESE_EEENS1_36KernelImplicitTmaWarpSpecializedSm90ELi1EEENSB_IJNSC_ILi256EEENSB_IJNSC_ILi128EEEEEENSB_IJNSC_ILi32EEEEEEEEENS_6half_tESO_NSA_8TiledMMAINSA_8MMA_AtomIJNSA_4SM904GMMA26MMA_64x128x16_F32F16F16_SSILNSS_5MajorE1ELSU_1ELNSS_7ScaleInE1ELSV_1EEEEEENSA_6LayoutINSB_IJSE_SE_SE_EEENSB_IJNSC_ILi0EEES10_S10_EEEEENSB_IJNSA_10UnderscoreES13_S13_EEEEENS7_6detail26Sm90ImplicitGemmTileTraitsINSA_13SM90_TMA_LOADENSA_14ComposedLayoutINSA_7SwizzleILi3ELi4ELi3EEENSA_18smem_ptr_flag_bitsILi16EEENSY_INSB_IJNSB_IJNSC_ILi64EEENSC_ILi4EEEEEENSB_IJNSC_ILi8EEES1F_EEENSB_IJSE_NSC_ILi9EEEEEEEEENSB_IJNSB_IJSE_NSC_ILi2048EEEEEENSB_IJS1E_NSC_ILi512EEEEEENSB_IJS10_NSC_ILi8192EEEEEEEEEEEEEvEENS17_INSA_30SM90_TMA_LOAD_IM2COL_MULTICASTENS19_IS1B_S1D_NSY_INSB_IJNSB_IJS1E_SD_EEES1I_S1K_EEENSB_IJS1N_S1P_NSB_IJS10_NSC_ILi4096EEEEEEEEEEEEEvEEEENS_8epilogue10collective6detail29Sm90TmaWarpSpecializedAdapterINS27_15DefaultEpilogueISO_NSB_IJlNSB_IJSE_lllEEES10_EEES2C_NS26_6thread17LinearCombinationISO_Li1EffLNS2D_9ScaleType4KindE0ELNS_15FloatRoundStyleE2ESO_EENS_4gemm15EpilogueDefaultEEEEEvvEEEEvNT_6ParamsE,"aw",@nobits
	.sectionflags	@""
	.align	16
	.zero		1024


//--------------------- .nv.shared.reserved.0     --------------------------
	.section	.nv.shared.reserved.0,"aw",@nobits
	.weak		__nv_reservedSMEM_offset_0_alias
	.size		__nv_reservedSMEM_offset_0_alias, 0, 0
	.other		__nv_reservedSMEM_offset_0_alias,@"STO_CUDA_RESERVED_SHARED STV_DEFAULT"
__nv_reservedSMEM_offset_0_alias:
	.zero		0


//--------------------- .nv.global                --------------------------
	.section	.nv.global,"aw",@nobits
.nv.global:
	.type		_ZN39_INTERNAL_8d977bb8_4_k_cu_469d1e14_29664cute1_E,@object
	.size		_ZN39_INTERNAL_8d977bb8_4_k_cu_469d1e14_29664cute1_E,(_ZN39_INTERNAL_8d977bb8_4_k_cu_469d1e14_29664cuda3std3__45__cpo6cbeginE - _ZN39_INTERNAL_8d977bb8_4_k_cu_469d1e14_29664cute1_E)
_ZN39_INTERNAL_8d977bb8_4_k_cu_469d1e14_29664cute1_E:
	.zero		1
	.type		_ZN39_INTERNAL_8d977bb8_4_k_cu_469d1e14_29664cuda3std3__45__cpo6cbeginE,@object
	.size		_ZN39_INTERNAL_8d977bb8_4_k_cu_469d1e14_29664cuda3std3__45__cpo6cbeginE,(_ZN39_INTERNAL_8d977bb8_4_k_cu_469d1e14_29664cuda3std3__48in_placeE - _ZN39_INTERNAL_8d977bb8_4_k_cu_469d1e14_29664cuda3std3__45__cpo6cbeginE)
_ZN39_INTERNAL_8d977bb8_4_k_cu_469d1e14_29664cuda3std3__45__cpo6cbeginE:
	.zero		1
	.type		_ZN39_INTERNAL_8d977bb8_4_k_cu_469d1e14_29664cuda3std3__48in_placeE,@object
	.size		_ZN39_INTERNAL_8d977bb8_4_k_cu_469d1e14_29664cuda3std3__48in_placeE,(_ZN39_INTERNAL_8d977bb8_4_k_cu_469d1e14_29664cuda3std6ranges3__45__cpo9iter_moveE - _ZN39_INTERNAL_8d977bb8_4_k_cu_469d1e14_29664cuda3std3__48in_placeE)
_ZN39_INTERNAL_8d977bb8_4_k_cu_469d1e14_29664cuda3std3__48in_placeE:
	.zero		1
	.type		_ZN39_INTERNAL_8d977bb8_4_k_cu_469d1e14_29664cuda3std6ranges3__45__cpo9iter_moveE,@object
	.size		_ZN39_INTERNAL_8d977bb8_4_k_cu_469d1e14_29664cuda3std6ranges3__45__cpo9iter_moveE,(_ZN39_INTERNAL_8d977bb8_4_k_cu_469d1e14_29664cuda3std3__45__cpo5beginE - _ZN39_INTERNAL_8d977bb8_4_k_cu_469d1e14_29664cuda3std6ranges3__45__cpo9iter_moveE)
_ZN39_INTERNAL_8d977bb8_4_k_cu_469d1e14_29664cuda3std6ranges3__45__cpo9iter_moveE:
	.zero		1
	.type		_ZN39_INTERNAL_8d977bb8_4_k_cu_469d1e14_29664cuda3std3__45__cpo5beginE,@object
	.size		_ZN39_INTERNAL_8d977bb8_4_k_cu_469d1e14_29664cuda3std3__45__cpo5beginE,(_ZN39_INTERNAL_8d977bb8_4_k_cu_469d1e14_29664cuda3std3__441_GLOBAL__N__8d977bb8_4_k_cu_469d1e14_29666ignoreE - _ZN39_INTERNAL_8d977bb8_4_k_cu_469d1e14_29664cuda3std3__45__cpo5beginE)
_ZN39_INTERNAL_8d977bb8_4_k_cu_469d1e14_29664cuda3std3__45__cpo5beginE:
	.zero		1
	.type		_ZN39_INTERNAL_8d977bb8_4_k_cu_469d1e14_29664cuda3std3__441_GLOBAL__N__8d977bb8_4_k_cu_469d1e14_29666ignoreE,@object
	.size		_ZN39_INTERNAL_8d977bb8_4_k_cu_469d1e14_29664cuda3std3__441_GLOBAL__N__8d977bb8_4_k_cu_469d1e14_29666ignoreE,(_ZN39_INTERNAL_8d977bb8_4_k_cu_469d1e14_29664cute7productE - _ZN39_INTERNAL_8d977bb8_4_k_cu_469d1e14_29664cuda3std3__441_GLOBAL__N__8d977bb8_4_k_cu_469d1e14_29666ignoreE)
_ZN39_INTERNAL_8d977bb8_4_k_cu_469d1e14_29664cuda3std3__441_GLOBAL__N__8d977bb8_4_k_cu_469d1e14_29666ignoreE:
	.zero		1
	.type		_ZN39_INTERNAL_8d977bb8_4_k_cu_469d1e14_29664cute7productE,@object
	.size		_ZN39_INTERNAL_8d977bb8_4_k_cu_469d1e14_29664cute7productE,(_ZN39_INTERNAL_8d977bb8_4_k_cu_469d1e14_29664cuda3std3__45__cpo3endE - _ZN39_INTERNAL_8d977bb8_4_k_cu_469d1e14_29664cute7productE)
_ZN39_INTERNAL_8d977bb8_4_k_cu_469d1e14_29664cute7productE:
	.zero		1
	.type		_ZN39_INTERNAL_8d977bb8_4_k_cu_469d1e14_29664cuda3std3__45__cpo3endE,@object
	.size		_ZN39_INTERNAL_8d977bb8_4_k_cu_469d1e14_29664cuda3std3__45__cpo3endE,(_ZN39_INTERNAL_8d977bb8_4_k_cu_469d1e14_29664cuda3std3__419piecewise_constructE - _ZN39_INTERNAL_8d977bb8_4_k_cu_469d1e14_29664cuda3std3__45__cpo3endE)
_ZN39_INTERNAL_8d977bb8_4_k_cu_469d1e14_29664cuda3std3__45__cpo3endE:
	.zero		1
	.type		_ZN39_INTERNAL_8d977bb8_4_k_cu_469d1e14_29664cuda3std3__419piecewise_constructE,@object
	.size		_ZN39_INTERNAL_8d977bb8_4_k_cu_469d1e14_29664cuda3std3__419piecewise_constructE,(_ZN39_INTERNAL_8d977bb8_4_k_cu_469d1e14_29664cuda3std3__45__cpo4cendE - _ZN39_INTERNAL_8d977bb8_4_k_cu_469d1e14_29664cuda3std3__419piecewise_constructE)
_ZN39_INTERNAL_8d977bb8_4_k_cu_469d1e14_29664cuda3std3__419piecewise_constructE:
	.zero		1
	.type		_ZN39_INTERNAL_8d977bb8_4_k_cu_469d1e14_29664cuda3std3__45__cpo4cendE,@object
	.size		_ZN39_INTERNAL_8d977bb8_4_k_cu_469d1e14_29664cuda3std3__45__cpo4cendE,(_ZN39_INTERNAL_8d977bb8_4_k_cu_469d1e14_29664cuda3std6ranges3__45__cpo4swapE - _ZN39_INTERNAL_8d977bb8_4_k_cu_469d1e14_29664cuda3std3__45__cpo4cendE)
_ZN39_INTERNAL_8d977bb8_4_k_cu_469d1e14_29664cuda3std3__45__cpo4cendE:
	.zero		1
	.type		_ZN39_INTERNAL_8d977bb8_4_k_cu_469d1e14_29664cuda3std6ranges3__45__cpo4swapE,@object
	.size		_ZN39_INTERNAL_8d977bb8_4_k_cu_469d1e14_29664cuda3std6ranges3__45__cpo4swapE,(.L_7 - _ZN39_INTERNAL_8d977bb8_4_k_cu_469d1e14_29664cuda3std6ranges3__45__cpo4swapE)
_ZN39_INTERNAL_8d977bb8_4_k_cu_469d1e14_29664cuda3std6ranges3__45__cpo4swapE:
	.zero		1
.L_7:


//--------------------- .nv.constant0._ZN7cutlass13device_kernelINS_4conv6kernel13ConvUniversalINS1_16ConvProblemShapeILNS1_8OperatorE2ELi3EEENS1_10collective14CollectiveConvINS1_46MainloopSm90TmaGmmaWarpSpecializedImplicitGemmILS5_2ELi9ELi3EN4cute5tupleIJNSA_1CILi2EEENSC_ILi1EEESE_EEENS1_36KernelImplicitTmaWarpSpecializedSm90ELi1EEENSB_IJNSC_ILi256EEENSB_IJNSC_ILi128EEEEEENSB_IJNSC_ILi32EEEEEEEEENS_6half_tESO_NSA_8TiledMMAINSA_8MMA_AtomIJNSA_4SM904GMMA26MMA_64x128x16_F32F16F16_SSILNSS_5MajorE1ELSU_1ELNSS_7ScaleInE1ELSV_1EEEEEENSA_6LayoutINSB_IJSE_SE_SE_EEENSB_IJNSC_ILi0EEES10_S10_EEEEENSB_IJNSA_10UnderscoreES13_S13_EEEEENS7_6detail26Sm90ImplicitGemmTileTraitsINSA_13SM90_TMA_LOADENSA_14ComposedLayoutINSA_7SwizzleILi3ELi4ELi3EEENSA_18smem_ptr_flag_bitsILi16EEENSY_INSB_IJNSB_IJNSC_ILi64EEENSC_ILi4EEEEEENSB_IJNSC_ILi8EEES1F_EEENSB_IJSE_NSC_ILi9EEEEEEEEENSB_IJNSB_IJSE_NSC_ILi2048EEEEEENSB_IJS1E_NSC_ILi512EEEEEENSB_IJS10_NSC_ILi8192EEEEEEEEEEEEEvEENS17_INSA_30SM90_TMA_LOAD_IM2COL_MULTICASTENS19_IS1B_S1D_NSY_INSB_IJNSB_IJS1E_SD_EEES1I_S1K_EEENSB_IJS1N_S1P_NSB_IJS10_NSC_ILi4096EEEEEEEEEEEEEvEEEENS_8epilogue10collective6detail29Sm90TmaWarpSpecializedAdapterINS27_15DefaultEpilogueISO_NSB_IJlNSB_IJSE_lllEEES10_EEES2C_NS26_6thread17LinearCombinationISO_Li1EffLNS2D_9ScaleType4KindE0ELNS_15FloatRoundStyleE2ESO_EENS_4gemm15EpilogueDefaultEEEEEvvEEEEvNT_6ParamsE --------------------------
	.section	.nv.constant0._ZN7cutlass13device_kernelINS_4conv6kernel13ConvUniversalINS1_16ConvProblemShapeILNS1_8OperatorE2ELi3EEENS1_10collective14CollectiveConvINS1_46MainloopSm90TmaGmmaWarpSpecializedImplicitGemmILS5_2ELi9ELi3EN4cute5tupleIJNSA_1CILi2EEENSC_ILi1EEESE_EEENS1_36KernelImplicitTmaWarpSpecializedSm90ELi1EEENSB_IJNSC_ILi256EEENSB_IJNSC_ILi128EEEEEENSB_IJNSC_ILi32EEEEEEEEENS_6half_tESO_NSA_8TiledMMAINSA_8MMA_AtomIJNSA_4SM904GMMA26MMA_64x128x16_F32F16F16_SSILNSS_5MajorE1ELSU_1ELNSS_7ScaleInE1ELSV_1EEEEEENSA_6LayoutINSB_IJSE_SE_SE_EEENSB_IJNSC_ILi0EEES10_S10_EEEEENSB_IJNSA_10UnderscoreES13_S13_EEEEENS7_6detail26Sm90ImplicitGemmTileTraitsINSA_13SM90_TMA_LOADENSA_14ComposedLayoutINSA_7SwizzleILi3ELi4ELi3EEENSA_18smem_ptr_flag_bitsILi16EEENSY_INSB_IJNSB_IJNSC_ILi64EEENSC_ILi4EEEEEENSB_IJNSC_ILi8EEES1F_EEENSB_IJSE_NSC_ILi9EEEEEEEEENSB_IJNSB_IJSE_NSC_ILi2048EEEEEENSB_IJS1E_NSC_ILi512EEEEEENSB_IJS10_NSC_ILi8192EEEEEEEEEEEEEvEENS17_INSA_30SM90_TMA_LOAD_IM2COL_MULTICASTENS19_IS1B_S1D_NSY_INSB_IJNSB_IJS1E_SD_EEES1I_S1K_EEENSB_IJS1N_S1P_NSB_IJS10_NSC_ILi4096EEEEEEEEEEEEEvEEEENS_8epilogue10collective6detail29Sm90TmaWarpSpecializedAdapterINS27_15DefaultEpilogueISO_NSB_IJlNSB_IJSE_lllEEES10_EEES2C_NS26_6thread17LinearCombinationISO_Li1EffLNS2D_9ScaleType4KindE0ELNS_15FloatRoundStyleE2ESO_EENS_4gemm15EpilogueDefaultEEEEEvvEEEEvNT_6ParamsE,"a",@progbits
	.sectionflags	@""
	.align	4
.nv.constant0._ZN7cutlass13device_kernelINS_4conv6kernel13ConvUniversalINS1_16ConvProblemShapeILNS1_8OperatorE2ELi3EEENS1_10collective14CollectiveConvINS1_46MainloopSm90TmaGmmaWarpSpecializedImplicitGemmILS5_2ELi9ELi3EN4cute5tupleIJNSA_1CILi2EEENSC_ILi1EEESE_EEENS1_36KernelImplicitTmaWarpSpecializedSm90ELi1EEENSB_IJNSC_ILi256EEENSB_IJNSC_ILi128EEEEEENSB_IJNSC_ILi32EEEEEEEEENS_6half_tESO_NSA_8TiledMMAINSA_8MMA_AtomIJNSA_4SM904GMMA26MMA_64x128x16_F32F16F16_SSILNSS_5MajorE1ELSU_1ELNSS_7ScaleInE1ELSV_1EEEEEENSA_6LayoutINSB_IJSE_SE_SE_EEENSB_IJNSC_ILi0EEES10_S10_EEEEENSB_IJNSA_10UnderscoreES13_S13_EEEEENS7_6detail26Sm90ImplicitGemmTileTraitsINSA_13SM90_TMA_LOADENSA_14ComposedLayoutINSA_7SwizzleILi3ELi4ELi3EEENSA_18smem_ptr_flag_bitsILi16EEENSY_INSB_IJNSB_IJNSC_ILi64EEENSC_ILi4EEEEEENSB_IJNSC_ILi8EEES1F_EEENSB_IJSE_NSC_ILi9EEEEEEEEENSB_IJNSB_IJSE_NSC_ILi2048EEEEEENSB_IJS1E_NSC_ILi512EEEEEENSB_IJS10_NSC_ILi8192EEEEEEEEEEEEEvEENS17_INSA_30SM90_TMA_LOAD_IM2COL_MULTICASTENS19_IS1B_S1D_NSY_INSB_IJNSB_IJS1E_SD_EEES1I_S1K_EEENSB_IJS1N_S1P_NSB_IJS10_NSC_ILi4096EEEEEEEEEEEEEvEEEENS_8epilogue10collective6detail29Sm90TmaWarpSpecializedAdapterINS27_15DefaultEpilogueISO_NSB_IJlNSB_IJSE_lllEEES10_EEES2C_NS26_6thread17LinearCombinationISO_Li1EffLNS2D_9ScaleType4KindE0ELNS_15FloatRoundStyleE2ESO_EENS_4gemm15EpilogueDefaultEEEEEvvEEEEvNT_6ParamsE:
	.zero		1664


//--------------------- SYMBOLS --------------------------

	.type		.nv.reservedSmem.offset0,@object
	.size		.nv.reservedSmem.offset0,0x4
